//
// Generated by NVIDIA NVVM Compiler
//
// Compiler Build ID: CL-36424714
// Cuda compilation tools, release 13.0, V13.0.88
// Based on NVVM 20.0.0
//

.version 9.0
.target sm_100
.address_size 64

	// .globl	benchmarkWrite

.visible .entry benchmarkWrite(
	.param .u64 .ptr .align 1 benchmarkWrite_param_0,
	.param .u64 .ptr .align 1 benchmarkWrite_param_1
)
{
	.reg .pred 	%p<3>;
	.reg .b32 	%r<5>;
	.reg .b64 	%rd<23>;

	ld.param.u64 	%rd7, [benchmarkWrite_param_0];
	ld.param.u64 	%rd8, [benchmarkWrite_param_1];
	cvta.to.global.u64 	%rd1, %rd8;
	ld.global.u64 	%rd2, [%rd1];
	setp.lt.s64 	%p1, %rd2, 1;
	@%p1 bra 	$L__BB0_3;
	mov.u32 	%r1, %tid.x;
	mov.u32 	%r2, %ntid.x;
	mov.u32 	%r3, %ctaid.x;
	mad.lo.s32 	%r4, %r3, %r2, %r1;
	cvt.u64.u32 	%rd10, %r4;
	mul.lo.s64 	%rd3, %rd2, %rd10;
	cvta.to.global.u64 	%rd4, %rd7;
	mov.b64 	%rd22, 0;
$L__BB0_2:
	add.s64 	%rd11, %rd3, %rd22;
	shl.b64 	%rd12, %rd11, 3;
	add.s64 	%rd13, %rd4, %rd12;
	st.global.u64 	[%rd13], %rd22;
	add.s64 	%rd14, %rd22, 1;
	st.global.u64 	[%rd13+8], %rd14;
	add.s64 	%rd15, %rd22, 2;
	st.global.u64 	[%rd13+16], %rd15;
	add.s64 	%rd16, %rd22, 3;
	st.global.u64 	[%rd13+24], %rd16;
	add.s64 	%rd17, %rd22, 4;
	st.global.u64 	[%rd13+32], %rd17;
	add.s64 	%rd18, %rd22, 5;
	st.global.u64 	[%rd13+40], %rd18;
	add.s64 	%rd19, %rd22, 6;
	st.global.u64 	[%rd13+48], %rd19;
	add.s64 	%rd20, %rd22, 7;
	st.global.u64 	[%rd13+56], %rd20;
	add.s64 	%rd22, %rd22, 8;
	ld.global.u64 	%rd21, [%rd1];
	setp.lt.s64 	%p2, %rd22, %rd21;
	@%p2 bra 	$L__BB0_2;
$L__BB0_3:
	ret;

}
	// .globl	benchmarkCopy
.visible .entry benchmarkCopy(
	.param .u64 .ptr .align 1 benchmarkCopy_param_0,
	.param .u64 .ptr .align 1 benchmarkCopy_param_1,
	.param .u64 .ptr .align 1 benchmarkCopy_param_2
)
{
	.reg .pred 	%p<3>;
	.reg .b16 	%rs<2>;
	.reg .b32 	%r<5>;
	.reg .b64 	%rd<22>;

	ld.param.u64 	%rd7, [benchmarkCopy_param_0];
	ld.param.u64 	%rd8, [benchmarkCopy_param_1];
	ld.param.u64 	%rd9, [benchmarkCopy_param_2];
	cvta.to.global.u64 	%rd10, %rd9;
	cvta.to.global.u64 	%rd11, %rd8;
	cvta.to.global.u64 	%rd12, %rd7;
	mov.u32 	%r1, %ctaid.x;
	mov.u32 	%r2, %ntid.x;
	mov.u32 	%r3, %tid.x;
	mad.lo.s32 	%r4, %r1, %r2, %r3;
	mul.wide.u32 	%rd13, %r4, 8;
	add.s64 	%rd14, %rd12, %rd13;
	ld.global.u64 	%rd15, [%rd14];
	cvta.to.global.u64 	%rd1, %rd15;
	add.s64 	%rd16, %rd11, %rd13;
	ld.global.u64 	%rd2, [%rd16];
	ld.global.u64 	%rd17, [%rd10];
	shl.b64 	%rd3, %rd17, 3;
	setp.eq.s64 	%p1, %rd3, 0;
	@%p1 bra 	$L__BB1_3;
	cvta.to.global.u64 	%rd4, %rd2;
	mov.b64 	%rd21, 0;
$L__BB1_2:
	add.s64 	%rd19, %rd4, %rd21;
	ld.global.u8 	%rs1, [%rd19];
	add.s64 	%rd20, %rd1, %rd21;
	st.global.u8 	[%rd20], %rs1;
	add.s64 	%rd21, %rd21, 1;
	setp.lt.u64 	%p2, %rd21, %rd3;
	@%p2 bra 	$L__BB1_2;
$L__BB1_3:
	ret;

}
	// .globl	benchmarkRead
.visible .entry benchmarkRead(
	.param .u64 .ptr .align 1 benchmarkRead_param_0,
	.param .u64 .ptr .align 1 benchmarkRead_param_1,
	.param .u64 .ptr .align 1 benchmarkRead_param_2
)
{
	.reg .pred 	%p<39>;
	.reg .b32 	%r<5>;
	.reg .b64 	%rd<184>;

	ld.param.u64 	%rd39, [benchmarkRead_param_0];
	ld.param.u64 	%rd40, [benchmarkRead_param_1];
	ld.param.u64 	%rd37, [benchmarkRead_param_2];
	cvta.to.global.u64 	%rd41, %rd40;
	cvta.to.global.u64 	%rd42, %rd39;
	mov.u32 	%r1, %ctaid.x;
	mov.u32 	%r2, %ntid.x;
	mov.u32 	%r3, %tid.x;
	mad.lo.s32 	%r4, %r1, %r2, %r3;
	mul.wide.u32 	%rd43, %r4, 8;
	add.s64 	%rd44, %rd42, %rd43;
	ld.global.u64 	%rd45, [%rd44];
	cvta.to.global.u64 	%rd1, %rd45;
	ld.global.u64 	%rd2, [%rd41];
	setp.lt.s64 	%p1, %rd2, 1;
	mov.b64 	%rd183, 0;
	@%p1 bra 	$L__BB2_13;
	and.b64  	%rd3, %rd2, 15;
	setp.lt.u64 	%p2, %rd2, 16;
	mov.b64 	%rd174, 0;
	mov.u64 	%rd183, %rd174;
	@%p2 bra 	$L__BB2_4;
	and.b64  	%rd174, %rd2, 9223372036854775792;
	add.s64 	%rd167, %rd1, 64;
	mov.b64 	%rd168, 0;
	mov.u64 	%rd183, %rd168;
$L__BB2_3:
	.pragma "nounroll";
	ld.global.u64 	%rd49, [%rd167+-64];
	setp.ne.s64 	%p3, %rd168, %rd49;
	selp.u64 	%rd50, 1, 0, %p3;
	add.s64 	%rd51, %rd183, %rd50;
	ld.global.u64 	%rd52, [%rd167+-56];
	add.s64 	%rd53, %rd168, 1;
	setp.ne.s64 	%p4, %rd52, %rd53;
	selp.u64 	%rd54, 1, 0, %p4;
	add.s64 	%rd55, %rd51, %rd54;
	ld.global.u64 	%rd56, [%rd167+-48];
	add.s64 	%rd57, %rd168, 2;
	setp.ne.s64 	%p5, %rd56, %rd57;
	selp.u64 	%rd58, 1, 0, %p5;
	add.s64 	%rd59, %rd55, %rd58;
	ld.global.u64 	%rd60, [%rd167+-40];
	add.s64 	%rd61, %rd168, 3;
	setp.ne.s64 	%p6, %rd60, %rd61;
	selp.u64 	%rd62, 1, 0, %p6;
	add.s64 	%rd63, %rd59, %rd62;
	ld.global.u64 	%rd64, [%rd167+-32];
	add.s64 	%rd65, %rd168, 4;
	setp.ne.s64 	%p7, %rd64, %rd65;
	selp.u64 	%rd66, 1, 0, %p7;
	add.s64 	%rd67, %rd63, %rd66;
	ld.global.u64 	%rd68, [%rd167+-24];
	add.s64 	%rd69, %rd168, 5;
	setp.ne.s64 	%p8, %rd68, %rd69;
	selp.u64 	%rd70, 1, 0, %p8;
	add.s64 	%rd71, %rd67, %rd70;
	ld.global.u64 	%rd72, [%rd167+-16];
	add.s64 	%rd73, %rd168, 6;
	setp.ne.s64 	%p9, %rd72, %rd73;
	selp.u64 	%rd74, 1, 0, %p9;
	add.s64 	%rd75, %rd71, %rd74;
	ld.global.u64 	%rd76, [%rd167+-8];
	add.s64 	%rd77, %rd168, 7;
	setp.ne.s64 	%p10, %rd76, %rd77;
	selp.u64 	%rd78, 1, 0, %p10;
	add.s64 	%rd79, %rd75, %rd78;
	ld.global.u64 	%rd80, [%rd167];
	add.s64 	%rd81, %rd168, 8;
	setp.ne.s64 	%p11, %rd80, %rd81;
	selp.u64 	%rd82, 1, 0, %p11;
	add.s64 	%rd83, %rd79, %rd82;
	ld.global.u64 	%rd84, [%rd167+8];
	add.s64 	%rd85, %rd168, 9;
	setp.ne.s64 	%p12, %rd84, %rd85;
	selp.u64 	%rd86, 1, 0, %p12;
	add.s64 	%rd87, %rd83, %rd86;
	ld.global.u64 	%rd88, [%rd167+16];
	add.s64 	%rd89, %rd168, 10;
	setp.ne.s64 	%p13, %rd88, %rd89;
	selp.u64 	%rd90, 1, 0, %p13;
	add.s64 	%rd91, %rd87, %rd90;
	ld.global.u64 	%rd92, [%rd167+24];
	add.s64 	%rd93, %rd168, 11;
	setp.ne.s64 	%p14, %rd92, %rd93;
	selp.u64 	%rd94, 1, 0, %p14;
	add.s64 	%rd95, %rd91, %rd94;
	ld.global.u64 	%rd96, [%rd167+32];
	add.s64 	%rd97, %rd168, 12;
	setp.ne.s64 	%p15, %rd96, %rd97;
	selp.u64 	%rd98, 1, 0, %p15;
	add.s64 	%rd99, %rd95, %rd98;
	ld.global.u64 	%rd100, [%rd167+40];
	add.s64 	%rd101, %rd168, 13;
	setp.ne.s64 	%p16, %rd100, %rd101;
	selp.u64 	%rd102, 1, 0, %p16;
	add.s64 	%rd103, %rd99, %rd102;
	ld.global.u64 	%rd104, [%rd167+48];
	add.s64 	%rd105, %rd168, 14;
	setp.ne.s64 	%p17, %rd104, %rd105;
	selp.u64 	%rd106, 1, 0, %p17;
	add.s64 	%rd107, %rd103, %rd106;
	ld.global.u64 	%rd108, [%rd167+56];
	add.s64 	%rd109, %rd168, 15;
	setp.ne.s64 	%p18, %rd108, %rd109;
	selp.u64 	%rd110, 1, 0, %p18;
	add.s64 	%rd183, %rd107, %rd110;
	add.s64 	%rd167, %rd167, 128;
	add.s64 	%rd168, %rd168, 16;
	setp.ne.s64 	%p19, %rd168, %rd174;
	@%p19 bra 	$L__BB2_3;
$L__BB2_4:
	setp.eq.s64 	%p20, %rd3, 0;
	@%p20 bra 	$L__BB2_13;
	and.b64  	%rd15, %rd2, 7;
	setp.lt.u64 	%p21, %rd3, 8;
	@%p21 bra 	$L__BB2_7;
	shl.b64 	%rd112, %rd174, 3;
	add.s64 	%rd113, %rd1, %rd112;
	ld.global.u64 	%rd114, [%rd113];
	setp.ne.s64 	%p22, %rd114, %rd174;
	selp.u64 	%rd115, 1, 0, %p22;
	add.s64 	%rd116, %rd183, %rd115;
	add.s64 	%rd117, %rd174, 1;
	ld.global.u64 	%rd118, [%rd113+8];
	setp.ne.s64 	%p23, %rd118, %rd117;
	selp.u64 	%rd119, 1, 0, %p23;
	add.s64 	%rd120, %rd116, %rd119;
	add.s64 	%rd121, %rd174, 2;
	ld.global.u64 	%rd122, [%rd113+16];
	setp.ne.s64 	%p24, %rd122, %rd121;
	selp.u64 	%rd123, 1, 0, %p24;
	add.s64 	%rd124, %rd120, %rd123;
	add.s64 	%rd125, %rd174, 3;
	ld.global.u64 	%rd126, [%rd113+24];
	setp.ne.s64 	%p25, %rd126, %rd125;
	selp.u64 	%rd127, 1, 0, %p25;
	add.s64 	%rd128, %rd124, %rd127;
	add.s64 	%rd129, %rd174, 4;
	ld.global.u64 	%rd130, [%rd113+32];
	setp.ne.s64 	%p26, %rd130, %rd129;
	selp.u64 	%rd131, 1, 0, %p26;
	add.s64 	%rd132, %rd128, %rd131;
	add.s64 	%rd133, %rd174, 5;
	ld.global.u64 	%rd134, [%rd113+40];
	setp.ne.s64 	%p27, %rd134, %rd133;
	selp.u64 	%rd135, 1, 0, %p27;
	add.s64 	%rd136, %rd132, %rd135;
	add.s64 	%rd137, %rd174, 6;
	ld.global.u64 	%rd138, [%rd113+48];
	setp.ne.s64 	%p28, %rd138, %rd137;
	selp.u64 	%rd139, 1, 0, %p28;
	add.s64 	%rd140, %rd136, %rd139;
	add.s64 	%rd141, %rd174, 7;
	ld.global.u64 	%rd142, [%rd113+56];
	setp.ne.s64 	%p29, %rd142, %rd141;
	selp.u64 	%rd143, 1, 0, %p29;
	add.s64 	%rd183, %rd140, %rd143;
	add.s64 	%rd174, %rd174, 8;
$L__BB2_7:
	setp.eq.s64 	%p30, %rd15, 0;
	@%p30 bra 	$L__BB2_13;
	and.b64  	%rd179, %rd2, 3;
	setp.lt.u64 	%p31, %rd15, 4;
	@%p31 bra 	$L__BB2_10;
	shl.b64 	%rd145, %rd174, 3;
	add.s64 	%rd146, %rd1, %rd145;
	ld.global.u64 	%rd147, [%rd146];
	setp.ne.s64 	%p32, %rd147, %rd174;
	selp.u64 	%rd148, 1, 0, %p32;
	add.s64 	%rd149, %rd183, %rd148;
	add.s64 	%rd150, %rd174, 1;
	ld.global.u64 	%rd151, [%rd146+8];
	setp.ne.s64 	%p33, %rd151, %rd150;
	selp.u64 	%rd152, 1, 0, %p33;
	add.s64 	%rd153, %rd149, %rd152;
	add.s64 	%rd154, %rd174, 2;
	ld.global.u64 	%rd155, [%rd146+16];
	setp.ne.s64 	%p34, %rd155, %rd154;
	selp.u64 	%rd156, 1, 0, %p34;
	add.s64 	%rd157, %rd153, %rd156;
	add.s64 	%rd158, %rd174, 3;
	ld.global.u64 	%rd159, [%rd146+24];
	setp.ne.s64 	%p35, %rd159, %rd158;
	selp.u64 	%rd160, 1, 0, %p35;
	add.s64 	%rd183, %rd157, %rd160;
	add.s64 	%rd174, %rd174, 4;
$L__BB2_10:
	setp.eq.s64 	%p36, %rd179, 0;
	@%p36 bra 	$L__BB2_13;
	shl.b64 	%rd161, %rd174, 3;
	add.s64 	%rd180, %rd1, %rd161;
$L__BB2_12:
	.pragma "nounroll";
	ld.global.u64 	%rd162, [%rd180];
	setp.ne.s64 	%p37, %rd174, %rd162;
	selp.u64 	%rd163, 1, 0, %p37;
	add.s64 	%rd183, %rd183, %rd163;
	add.s64 	%rd174, %rd174, 1;
	add.s64 	%rd180, %rd180, 8;
	add.s64 	%rd179, %rd179, -1;
	setp.ne.s64 	%p38, %rd179, 0;
	@%p38 bra 	$L__BB2_12;
$L__BB2_13:
	cvta.to.global.u64 	%rd164, %rd37;
	ld.global.u64 	%rd165, [%rd164];
	add.s64 	%rd166, %rd165, %rd183;
	st.global.u64 	[%rd164], %rd166;
	ret;

}


// ===== COMPILED SASS (sm_100) =====

	.target	sm_100

	.elftype	@"ET_EXEC"


//--------------------- .note.nv.tkinfo           --------------------------
	.section	.note.nv.tkinfo,"",@"SHT_NOTE"
	.sectionflags	@"SHF_NOTE_NV_TKINFO"
	.tkinfo
        /*0018*/ 	.word	0x00000002
        /*0030*/ 	.string	""
        /*0030*/ 	.string	"ptxas"
        /*0030*/ 	.string	"Cuda compilation tools, release 13.0, V13.0.88"
        /*0030*/ 	.string	"Build cuda_13.0.r13.0/compiler.36424714_0"
        /*0030*/ 	.string	"-arch sm_100 -m 64 "



//--------------------- .note.nv.cuinfo           --------------------------
	.section	.note.nv.cuinfo,"",@"SHT_NOTE"
	.sectionflags	@"SHF_NOTE_NV_CUINFO"
        /*0018*/ 	.short	0x0002
        /*001a*/ 	.short	0x0064
        /*001c*/ 	.short	0x0082
	.zero		2


//--------------------- .nv.info                  --------------------------
	.section	.nv.info,"",@"SHT_CUDA_INFO"
	.align	4


	//----- nvinfo : EIATTR_REGCOUNT
	.align		4
        /*0000*/ 	.byte	0x04, 0x2f
        /*0002*/ 	.short	(.L_1 - .L_0)
	.align		4
.L_0:
        /*0004*/ 	.word	index@(benchmarkWrite)
        /*0008*/ 	.word	0x00000015


	//----- nvinfo : EIATTR_FRAME_SIZE
	.align		4
.L_1:
        /*000c*/ 	.byte	0x04, 0x11
        /*000e*/ 	.short	(.L_3 - .L_2)
	.align		4
.L_2:
        /*0010*/ 	.word	index@(benchmarkWrite)
        /*0014*/ 	.word	0x00000000


	//----- nvinfo : EIATTR_REGCOUNT
	.align		4
.L_3:
        /*0018*/ 	.byte	0x04, 0x2f
        /*001a*/ 	.short	(.L_5 - .L_4)
	.align		4
.L_4:
        /*001c*/ 	.word	index@(benchmarkCopy)
        /*0020*/ 	.word	0x00000018


	//----- nvinfo : EIATTR_FRAME_SIZE
	.align		4
.L_5:
        /*0024*/ 	.byte	0x04, 0x11
        /*0026*/ 	.short	(.L_7 - .L_6)
	.align		4
.L_6:
        /*0028*/ 	.word	index@(benchmarkCopy)
        /*002c*/ 	.word	0x00000000


	//----- nvinfo : EIATTR_REGCOUNT
	.align		4
.L_7:
        /*0030*/ 	.byte	0x04, 0x2f
        /*0032*/ 	.short	(.L_9 - .L_8)
	.align		4
.L_8:
        /*0034*/ 	.word	index@(benchmarkRead)
        /*0038*/ 	.word	0x00000020


	//----- nvinfo : EIATTR_FRAME_SIZE
	.align		4
.L_9:
        /*003c*/ 	.byte	0x04, 0x11
        /*003e*/ 	.short	(.L_11 - .L_10)
	.align		4
.L_10:
        /*0040*/ 	.word	index@(benchmarkRead)
        /*0044*/ 	.word	0x00000000


	//----- nvinfo : EIATTR_MIN_STACK_SIZE
	.align		4
.L_11:
        /*0048*/ 	.byte	0x04, 0x12
        /*004a*/ 	.short	(.L_13 - .L_12)
	.align		4
.L_12:
        /*004c*/ 	.word	index@(benchmarkRead)
        /*0050*/ 	.word	0x00000000


	//----- nvinfo : EIATTR_MIN_STACK_SIZE
	.align		4
.L_13:
        /*0054*/ 	.byte	0x04, 0x12
        /*0056*/ 	.short	(.L_15 - .L_14)
	.align		4
.L_14:
        /*0058*/ 	.word	index@(benchmarkCopy)
        /*005c*/ 	.word	0x00000000


	//----- nvinfo : EIATTR_MIN_STACK_SIZE
	.align		4
.L_15:
        /*0060*/ 	.byte	0x04, 0x12
        /*0062*/ 	.short	(.L_17 - .L_16)
	.align		4
.L_16:
        /*0064*/ 	.word	index@(benchmarkWrite)
        /*0068*/ 	.word	0x00000000
.L_17:


//--------------------- .nv.compat                --------------------------
	.section	.nv.compat,"",@"SHT_CUDA_COMPAT_INFO"
	.align	4
        /*0000*/ 	.byte	0x02, 0x09, 0x00, 0x00, 0x02, 0x02, 0x01, 0x00, 0x02, 0x05, 0x05, 0x00, 0x03, 0x07, 0x01, 0x01
        /*0010*/ 	.byte	0x02, 0x03, 0x00, 0x00, 0x02, 0x06, 0x01, 0x00, 0x04, 0x0b, 0x08, 0x00, 0x09, 0x00, 0x00, 0x00
        /*0020*/ 	.byte	0x00, 0x00, 0x00, 0x00


//--------------------- .nv.info.benchmarkRead    --------------------------
	.section	.nv.info.benchmarkRead,"",@"SHT_CUDA_INFO"
	.sectionflags	@""
	.align	4


	//----- nvinfo : EIATTR_CUDA_API_VERSION
	.align		4
        /*0000*/ 	.byte	0x04, 0x37
        /*0002*/ 	.short	(.L_19 - .L_18)
.L_18:
        /*0004*/ 	.word	0x00000082


	//----- nvinfo : EIATTR_KPARAM_INFO
	.align		4
.L_19:
        /*0008*/ 	.byte	0x04, 0x17
        /*000a*/ 	.short	(.L_21 - .L_20)
.L_20:
        /*000c*/ 	.word	0x00000000
        /*0010*/ 	.short	0x0002
        /*0012*/ 	.short	0x0010
        /*0014*/ 	.byte	0x00, 0xf5, 0x21, 0x00


	//----- nvinfo : EIATTR_KPARAM_INFO
	.align		4
.L_21:
        /*0018*/ 	.byte	0x04, 0x17
        /*001a*/ 	.short	(.L_23 - .L_22)
.L_22:
        /*001c*/ 	.word	0x00000000
        /*0020*/ 	.short	0x0001
        /*0022*/ 	.short	0x0008
        /*0024*/ 	.byte	0x00, 0xf5, 0x21, 0x00


	//----- nvinfo : EIATTR_KPARAM_INFO
	.align		4
.L_23:
        /*0028*/ 	.byte	0x04, 0x17
        /*002a*/ 	.short	(.L_25 - .L_24)
.L_24:
        /*002c*/ 	.word	0x00000000
        /*0030*/ 	.short	0x0000
        /*0032*/ 	.short	0x0000
        /*0034*/ 	.byte	0x00, 0xf5, 0x21, 0x00


	//----- nvinfo : EIATTR_SPARSE_MMA_MASK
	.align		4
.L_25:
        /*0038*/ 	.byte	0x03, 0x50
        /*003a*/ 	.short	0x0000


	//----- nvinfo : EIATTR_MAXREG_COUNT
	.align		4
        /*003c*/ 	.byte	0x03, 0x1b
        /*003e*/ 	.short	0x00ff


	//----- nvinfo : EIATTR_MERCURY_ISA_VERSION
	.align		4
        /*0040*/ 	.byte	0x03, 0x5f
        /*0042*/ 	.short	0x0101


	//----- nvinfo : EIATTR_VRC_CTA_INIT_COUNT
	.align		4
        /*0044*/ 	.byte	0x02, 0x4a
	.zero		1
	.zero		1


	//----- nvinfo : EIATTR_EXIT_INSTR_OFFSETS
	.align		4
        /*0048*/ 	.byte	0x04, 0x1c
        /*004a*/ 	.short	(.L_27 - .L_26)


	//   ....[0]....
.L_26:
        /*004c*/ 	.word	0x00001130


	//----- nvinfo : EIATTR_CBANK_PARAM_SIZE
	.align		4
.L_27:
        /*0050*/ 	.byte	0x03, 0x19
        /*0052*/ 	.short	0x0018


	//----- nvinfo : EIATTR_PARAM_CBANK
	.align		4
        /*0054*/ 	.byte	0x04, 0x0a
        /*0056*/ 	.short	(.L_29 - .L_28)
	.align		4
.L_28:
        /*0058*/ 	.word	index@(.nv.constant0.benchmarkRead)
        /*005c*/ 	.short	0x0380
        /*005e*/ 	.short	0x0018


	//----- nvinfo : EIATTR_SW_WAR
	.align		4
.L_29:
        /*0060*/ 	.byte	0x04, 0x36
        /*0062*/ 	.short	(.L_31 - .L_30)
.L_30:
        /*0064*/ 	.word	0x00000008
.L_31:


//--------------------- .nv.info.benchmarkCopy    --------------------------
	.section	.nv.info.benchmarkCopy,"",@"SHT_CUDA_INFO"
	.sectionflags	@""
	.align	4


	//----- nvinfo : EIATTR_CUDA_API_VERSION
	.align		4
        /*0000*/ 	.byte	0x04, 0x37
        /*0002*/ 	.short	(.L_33 - .L_32)
.L_32:
        /*0004*/ 	.word	0x00000082


	//----- nvinfo : EIATTR_KPARAM_INFO
	.align		4
.L_33:
        /*0008*/ 	.byte	0x04, 0x17
        /*000a*/ 	.short	(.L_35 - .L_34)
.L_34:
        /*000c*/ 	.word	0x00000000
        /*0010*/ 	.short	0x0002
        /*0012*/ 	.short	0x0010
        /*0014*/ 	.byte	0x00, 0xf5, 0x21, 0x00


	//----- nvinfo : EIATTR_KPARAM_INFO
	.align		4
.L_35:
        /*0018*/ 	.byte	0x04, 0x17
        /*001a*/ 	.short	(.L_37 - .L_36)
.L_36:
        /*001c*/ 	.word	0x00000000
        /*0020*/ 	.short	0x0001
        /*0022*/ 	.short	0x0008
        /*0024*/ 	.byte	0x00, 0xf5, 0x21, 0x00


	//----- nvinfo : EIATTR_KPARAM_INFO
	.align		4
.L_37:
        /*0028*/ 	.byte	0x04, 0x17
        /*002a*/ 	.short	(.L_39 - .L_38)
.L_38:
        /*002c*/ 	.word	0x00000000
        /*0030*/ 	.short	0x0000
        /*0032*/ 	.short	0x0000
        /*0034*/ 	.byte	0x00, 0xf5, 0x21, 0x00


	//----- nvinfo : EIATTR_SPARSE_MMA_MASK
	.align		4
.L_39:
        /*0038*/ 	.byte	0x03, 0x50
        /*003a*/ 	.short	0x0000


	//----- nvinfo : EIATTR_MAXREG_COUNT
	.align		4
        /*003c*/ 	.byte	0x03, 0x1b
        /*003e*/ 	.short	0x00ff


	//----- nvinfo : EIATTR_MERCURY_ISA_VERSION
	.align		4
        /*0040*/ 	.byte	0x03, 0x5f
        /*0042*/ 	.short	0x0101


	//----- nvinfo : EIATTR_VRC_CTA_INIT_COUNT
	.align		4
        /*0044*/ 	.byte	0x02, 0x4a
	.zero		1
	.zero		1


	//----- nvinfo : EIATTR_EXIT_INSTR_OFFSETS
	.align		4
        /*0048*/ 	.byte	0x04, 0x1c
        /*004a*/ 	.short	(.L_41 - .L_40)


	//   ....[0]....
.L_40:
        /*004c*/ 	.word	0x000000e0


	//   ....[1]....
        /*0050*/ 	.word	0x000004d0


	//   ....[2]....
        /*0054*/ 	.word	0x00000540


	//----- nvinfo : EIATTR_CBANK_PARAM_SIZE
	.align		4
.L_41:
        /*0058*/ 	.byte	0x03, 0x19
        /*005a*/ 	.short	0x0018


	//----- nvinfo : EIATTR_PARAM_CBANK
	.align		4
        /*005c*/ 	.byte	0x04, 0x0a
        /*005e*/ 	.short	(.L_43 - .L_42)
	.align		4
.L_42:
        /*0060*/ 	.word	index@(.nv.constant0.benchmarkCopy)
        /*0064*/ 	.short	0x0380
        /*0066*/ 	.short	0x0018


	//----- nvinfo : EIATTR_SW_WAR
	.align		4
.L_43:
        /*0068*/ 	.byte	0x04, 0x36
        /*006a*/ 	.short	(.L_45 - .L_44)
.L_44:
        /*006c*/ 	.word	0x00000008
.L_45:


//--------------------- .nv.info.benchmarkWrite   --------------------------
	.section	.nv.info.benchmarkWrite,"",@"SHT_CUDA_INFO"
	.sectionflags	@""
	.align	4


	//----- nvinfo : EIATTR_CUDA_API_VERSION
	.align		4
        /*0000*/ 	.byte	0x04, 0x37
        /*0002*/ 	.short	(.L_47 - .L_46)
.L_46:
        /*0004*/ 	.word	0x00000082


	//----- nvinfo : EIATTR_KPARAM_INFO
	.align		4
.L_47:
        /*0008*/ 	.byte	0x04, 0x17
        /*000a*/ 	.short	(.L_49 - .L_48)
.L_48:
        /*000c*/ 	.word	0x00000000
        /*0010*/ 	.short	0x0001
        /*0012*/ 	.short	0x0008
        /*0014*/ 	.byte	0x00, 0xf5, 0x21, 0x00


	//----- nvinfo : EIATTR_KPARAM_INFO
	.align		4
.L_49:
        /*0018*/ 	.byte	0x04, 0x17
        /*001a*/ 	.short	(.L_51 - .L_50)
.L_50:
        /*001c*/ 	.word	0x00000000
        /*0020*/ 	.short	0x0000
        /*0022*/ 	.short	0x0000
        /*0024*/ 	.byte	0x00, 0xf5, 0x21, 0x00


	//----- nvinfo : EIATTR_SPARSE_MMA_MASK
	.align		4
.L_51:
        /*0028*/ 	.byte	0x03, 0x50
        /*002a*/ 	.short	0x0000


	//----- nvinfo : EIATTR_MAXREG_COUNT
	.align		4
        /*002c*/ 	.byte	0x03, 0x1b
        /*002e*/ 	.short	0x00ff


	//----- nvinfo : EIATTR_MERCURY_ISA_VERSION
	.align		4
        /*0030*/ 	.byte	0x03, 0x5f
        /*0032*/ 	.short	0x0101


	//----- nvinfo : EIATTR_VRC_CTA_INIT_COUNT
	.align		4
        /*0034*/ 	.byte	0x02, 0x4a
	.zero		1
	.zero		1


	//----- nvinfo : EIATTR_EXIT_INSTR_OFFSETS
	.align		4
        /*0038*/ 	.byte	0x04, 0x1c
        /*003a*/ 	.short	(.L_53 - .L_52)


	//   ....[0]....
.L_52:
        /*003c*/ 	.word	0x00000060


	//   ....[1]....
        /*0040*/ 	.word	0x00000420


	//----- nvinfo : EIATTR_CBANK_PARAM_SIZE
	.align		4
.L_53:
        /*0044*/ 	.byte	0x03, 0x19
        /*0046*/ 	.short	0x0010


	//----- nvinfo : EIATTR_PARAM_CBANK
	.align		4
        /*0048*/ 	.byte	0x04, 0x0a
        /*004a*/ 	.short	(.L_55 - .L_54)
	.align		4
.L_54:
        /*004c*/ 	.word	index@(.nv.constant0.benchmarkWrite)
        /*0050*/ 	.short	0x0380
        /*0052*/ 	.short	0x0010


	//----- nvinfo : EIATTR_SW_WAR
	.align		4
.L_55:
        /*0054*/ 	.byte	0x04, 0x36
        /*0056*/ 	.short	(.L_57 - .L_56)
.L_56:
        /*0058*/ 	.word	0x00000008
.L_57:


//--------------------- .nv.callgraph             --------------------------
	.section	.nv.callgraph,"",@"SHT_CUDA_CALLGRAPH"
	.align	4
	.sectionentsize	8
	.align		4
        /*0000*/ 	.word	0x00000000
	.align		4
        /*0004*/ 	.word	0xffffffff
	.align		4
        /*0008*/ 	.word	0x00000000
	.align		4
        /*000c*/ 	.word	0xfffffffe
	.align		4
        /*0010*/ 	.word	0x00000000
	.align		4
        /*0014*/ 	.word	0xfffffffd
	.align		4
        /*0018*/ 	.word	0x00000000
	.align		4
        /*001c*/ 	.word	0xfffffffc


//--------------------- .text.benchmarkRead       --------------------------
	.section	.text.benchmarkRead,"ax",@progbits
	.align	128
        .global         benchmarkRead
        .type           benchmarkRead,@function
        .size           benchmarkRead,(.L_x_12 - benchmarkRead)
        .other          benchmarkRead,@"STO_CUDA_ENTRY STV_DEFAULT"
benchmarkRead:
.text.benchmarkRead:
[----:B------:R-:W-:Y:S08]  /*0000*/  LDC R1, c[0x0][0x37c] ;  /* 0x0000df00ff017b82 */ /* 0x000ff00000000800 */
[----:B------:R-:W0:Y:S01]  /*0010*/  LDC.64 R6, c[0x0][0x388] ;  /* 0x0000e200ff067b82 */ /* 0x000e220000000a00 */
[----:B------:R-:W0:Y:S01]  /*0020*/  LDCU.64 UR6, c[0x0][0x358] ;  /* 0x00006b00ff0677ac */ /* 0x000e220008000a00 */
[----:B------:R-:W1:Y:S06]  /*0030*/  S2R R0, SR_TID.X ;  /* 0x0000000000007919 */ /* 0x000e6c0000002100 */
[----:B------:R-:W1:Y:S08]  /*0040*/  S2UR UR4, SR_CTAID.X ;  /* 0x00000000000479c3 */ /* 0x000e700000002500 */
[----:B------:R-:W1:Y:S01]  /*0050*/  LDC R3, c[0x0][0x360] ;  /* 0x0000d800ff037b82 */ /* 0x000e620000000800 */
[----:B0-----:R-:W2:Y:S07]  /*0060*/  LDG.E.64 R6, desc[UR6][R6.64] ;  /* 0x0000000606067981 */ /* 0x001eae000c1e1b00 */
[----:B------:R-:W0:Y:S01]  /*0070*/  LDC.64 R12, c[0x0][0x380] ;  /* 0x0000e000ff0c7b82 */ /* 0x000e220000000a00 */
[----:B------:R-:W-:Y:S01]  /*0080*/  CS2R R4, SRZ ;  /* 0x0000000000047805 */ /* 0x000fe2000001ff00 */
[----:B-1----:R-:W-:-:S04]  /*0090*/  IMAD R3, R3, UR4, R0 ;  /* 0x0000000403037c24 */ /* 0x002fc8000f8e0200 */
[----:B0-----:R-:W-:Y:S01]  /*00a0*/  IMAD.WIDE.U32 R12, R3, 0x8, R12 ;  /* 0x00000008030c7825 */ /* 0x001fe200078e000c */
[----:B--2---:R-:W-:-:S04]  /*00b0*/  ISETP.GE.U32.AND P0, PT, R6, 0x1, PT ;  /* 0x000000010600780c */ /* 0x004fc80003f06070 */
[----:B------:R-:W-:-:S13]  /*00c0*/  ISETP.GE.AND.EX P0, PT, R7, RZ, PT, P0 ;  /* 0x000000ff0700720c */ /* 0x000fda0003f06300 */
[----:B------:R-:W-:Y:S05]  /*00d0*/  @!P0 BRA `(.L_x_0) ;  /* 0x0000001000008947 */ /* 0x000fea0003800000 */
[C---:B------:R-:W-:Y:S01]  /*00e0*/  ISETP.GE.U32.AND P1, PT, R6.reuse, 0x10, PT ;  /* 0x000000100600780c */ /* 0x040fe20003f26070 */
[----:B------:R-:W5:Y:S01]  /*00f0*/  LDG.E.64 R12, desc[UR6][R12.64] ;  /* 0x000000060c0c7981 */ /* 0x000f62000c1e1b00 */
[----:B------:R-:W-:Y:S02]  /*0100*/  LOP3.LUT R0, R6, 0xf, RZ, 0xc0, !PT ;  /* 0x0000000f06007812 */ /* 0x000fe400078ec0ff */
[----:B------:R-:W-:Y:S02]  /*0110*/  CS2R R2, SRZ ;  /* 0x0000000000027805 */ /* 0x000fe4000001ff00 */
[----:B------:R-:W-:Y:S02]  /*0120*/  ISETP.GE.U32.AND.EX P1, PT, R7, RZ, PT, P1 ;  /* 0x000000ff0700720c */ /* 0x000fe40003f26110 */
[----:B------:R-:W-:Y:S02]  /*0130*/  CS2R R4, SRZ ;  /* 0x0000000000047805 */ /* 0x000fe4000001ff00 */
[----:B------:R-:W-:-:S04]  /*0140*/  ISETP.NE.U32.AND P0, PT, R0, RZ, PT ;  /* 0x000000ff0000720c */ /* 0x000fc80003f05070 */
[----:B------:R-:W-:-:S05]  /*0150*/  ISETP.NE.AND.EX P0, PT, RZ, RZ, PT, P0 ;  /* 0x000000ffff00720c */ /* 0x000fca0003f05300 */
[----:B------:R-:W-:Y:S08]  /*0160*/  @!P1 BRA `(.L_x_1) ;  /* 0x0000000400f09947 */ /* 0x000ff00003800000 */
[----:B-----5:R-:W-:Y:S02]  /*0170*/  IADD3 R10, P1, PT, R12, 0x40, RZ ;  /* 0x000000400c0a7810 */ /* 0x020fe40007f3e0ff */
[----:B------:R-:W-:Y:S02]  /*0180*/  CS2R R4, SRZ ;  /* 0x0000000000047805 */ /* 0x000fe4000001ff00 */
[----:B------:R-:W-:Y:S01]  /*0190*/  LOP3.LUT R2, R6, 0xfffffff0, RZ, 0xc0, !PT ;  /* 0xfffffff006027812 */ /* 0x000fe200078ec0ff */
[----:B------:R-:W-:Y:S01]  /*01a0*/  UMOV UR4, URZ ;  /* 0x000000ff00047c82 */ /* 0x000fe20008000000 */
[----:B------:R-:W-:Y:S01]  /*01b0*/  LOP3.LUT R3, R7, 0x7fffffff, RZ, 0xc0, !PT ;  /* 0x7fffffff07037812 */ /* 0x000fe200078ec0ff */
[----:B------:R-:W-:Y:S01]  /*01c0*/  IMAD.X R11, RZ, RZ, R13, P1 ;  /* 0x000000ffff0b7224 */ /* 0x000fe200008e060d */
[----:B------:R-:W-:-:S06]  /*01d0*/  UMOV UR5, URZ ;  /* 0x000000ff00057c82 */ /* 0x000fcc0008000000 */
.L_x_2:
[----:B------:R-:W2:Y:S04]  /*01e0*/  LDG.E.64 R14, desc[UR6][R10.64+-0x38] ;  /* 0xffffc8060a0e7981 */ /* 0x000ea8000c1e1b00 */
[----:B------:R-:W3:Y:S04]  /*01f0*/  LDG.E.64 R18, desc[UR6][R10.64+-0x40] ;  /* 0xffffc0060a127981 */ /* 0x000ee8000c1e1b00 */
[----:B------:R-:W4:Y:S04]  /*0200*/  LDG.E.64 R24, desc[UR6][R10.64+-0x30] ;  /* 0xffffd0060a187981 */ /* 0x000f28000c1e1b00 */
[----:B------:R-:W5:Y:S01]  /*0210*/  LDG.E.64 R22, desc[UR6][R10.64+-0x28] ;  /* 0xffffd8060a167981 */ /* 0x000f62000c1e1b00 */
[----:B------:R-:W-:-:S03]  /*0220*/  UIADD3 UR8, UP0, UPT, UR4, 0x1, URZ ;  /* 0x0000000104087890 */ /* 0x000fc6000ff1e0ff */
[----:B------:R-:W5:Y:S01]  /*0230*/  LDG.E.64 R8, desc[UR6][R10.64+-0x20] ;  /* 0xffffe0060a087981 */ /* 0x000f62000c1e1b00 */
[----:B------:R-:W-:-:S03]  /*0240*/  UIADD3.X UR9, UPT, UPT, URZ, UR5, URZ, UP0, !UPT ;  /* 0x00000005ff097290 */ /* 0x000fc600087fe4ff */
[----:B------:R-:W5:Y:S04]  /*0250*/  LDG.E.64 R16, desc[UR6][R10.64+-0x18] ;  /* 0xffffe8060a107981 */ /* 0x000f68000c1e1b00 */
[----:B------:R-:W5:Y:S01]  /*0260*/  LDG.E.64 R20, desc[UR6][R10.64+-0x10] ;  /* 0xfffff0060a147981 */ /* 0x000f62000c1e1b00 */
[----:B--2---:R-:W-:Y:S01]  /*0270*/  ISETP.NE.U32.AND P4, PT, R14, UR8, PT ;  /* 0x000000080e007c0c */ /* 0x004fe2000bf85070 */
[----:B------:R-:W-:-:S03]  /*0280*/  UIADD3 UR8, UP0, UPT, UR4, 0x2, URZ ;  /* 0x0000000204087890 */ /* 0x000fc6000ff1e0ff */
[----:B------:R-:W-:Y:S02]  /*0290*/  ISETP.NE.AND.EX P4, PT, R15, UR9, PT, P4 ;  /* 0x000000090f007c0c */ /* 0x000fe4000bf85340 */
[----:B---3--:R-:W-:Y:S01]  /*02a0*/  ISETP.NE.U32.AND P1, PT, R18, UR4, PT ;  /* 0x0000000412007c0c */ /* 0x008fe2000bf25070 */
[----:B------:R-:W2:Y:S01]  /*02b0*/  LDG.E.64 R14, desc[UR6][R10.64+-0x8] ;  /* 0xfffff8060a0e7981 */ /* 0x000ea2000c1e1b00 */
[----:B------:R-:W-:Y:S01]  /*02c0*/  UIADD3.X UR9, UPT, UPT, URZ, UR5, URZ, UP0, !UPT ;  /* 0x00000005ff097290 */ /* 0x000fe200087fe4ff */
[----:B----4-:R-:W-:Y:S02]  /*02d0*/  ISETP.NE.U32.AND P3, PT, R24, UR8, PT ;  /* 0x0000000818007c0c */ /* 0x010fe4000bf65070 */
[----:B------:R-:W-:Y:S02]  /*02e0*/  ISETP.NE.AND.EX P1, PT, R19, UR5, PT, P1 ;  /* 0x0000000513007c0c */ /* 0x000fe4000bf25310 */
[----:B------:R-:W3:Y:S01]  /*02f0*/  LDG.E.64 R18, desc[UR6][R10.64] ;  /* 0x000000060a127981 */ /* 0x000ee2000c1e1b00 */
[----:B------:R-:W-:-:S03]  /*0300*/  ISETP.NE.AND.EX P3, PT, R25, UR9, PT, P3 ;  /* 0x0000000919007c0c */ /* 0x000fc6000bf65330 */
[----:B------:R-:W4:Y:S01]  /*0310*/  LDG.E.64 R24, desc[UR6][R10.64+0x8] ;  /* 0x000008060a187981 */ /* 0x000f22000c1e1b00 */
[----:B------:R-:W-:-:S04]  /*0320*/  UIADD3 UR8, UP0, UPT, UR4, 0x3, URZ ;  /* 0x0000000304087890 */ /* 0x000fc8000ff1e0ff */
[----:B------:R-:W-:Y:S02]  /*0330*/  UIADD3.X UR9, UPT, UPT, URZ, UR5, URZ, UP0, !UPT ;  /* 0x00000005ff097290 */ /* 0x000fe400087fe4ff */
[----:B-----5:R-:W-:-:S04]  /*0340*/  ISETP.NE.U32.AND P2, PT, R22, UR8, PT ;  /* 0x0000000816007c0c */ /* 0x020fc8000bf45070 */
[----:B------:R-:W-:Y:S01]  /*0350*/  ISETP.NE.AND.EX P2, PT, R23, UR9, PT, P2 ;  /* 0x0000000917007c0c */ /* 0x000fe2000bf45320 */
[----:B------:R-:W-:Y:S02]  /*0360*/  UIADD3 UR9, UP2, UPT, UR4, 0x4, URZ ;  /* 0x0000000404097890 */ /* 0x000fe4000ff5e0ff */
[----:B------:R-:W-:Y:S01]  /*0370*/  UIADD3 UR12, UP0, UPT, UR4, 0x5, URZ ;  /* 0x00000005040c7890 */ /* 0x000fe2000ff1e0ff */
[----:B------:R-:W-:Y:S01]  /*0380*/  SEL R22, RZ, 0x1, !P1 ;  /* 0x00000001ff167807 */ /* 0x000fe20004800000 */
[----:B------:R-:W-:Y:S01]  /*0390*/  UIADD3.X UR10, UPT, UPT, URZ, UR5, URZ, UP2, !UPT ;  /* 0x00000005ff0a7290 */ /* 0x000fe200097fe4ff */
[----:B------:R-:W-:Y:S01]  /*03a0*/  SEL R23, RZ, 0x1, !P4 ;  /* 0x00000001ff177807 */ /* 0x000fe20006000000 */
[----:B------:R-:W-:Y:S01]  /*03b0*/  UIADD3 UR8, UP1, UPT, UR4, 0x6, URZ ;  /* 0x0000000604087890 */ /* 0x000fe2000ff3e0ff */
[----:B------:R-:W-:Y:S01]  /*03c0*/  ISETP.NE.U32.AND P1, PT, R8, UR9, PT ;  /* 0x0000000908007c0c */ /* 0x000fe2000bf25070 */
[----:B------:R-:W-:Y:S01]  /*03d0*/  UIADD3.X UR13, UPT, UPT, URZ, UR5, URZ, UP0, !UPT ;  /* 0x00000005ff0d7290 */ /* 0x000fe200087fe4ff */
[----:B------:R-:W-:Y:S01]  /*03e0*/  ISETP.NE.U32.AND P4, PT, R16, UR12, PT ;  /* 0x0000000c10007c0c */ /* 0x000fe2000bf85070 */
[----:B------:R-:W-:Y:S01]  /*03f0*/  UIADD3 UR11, UP3, UPT, UR4, 0x7, URZ ;  /* 0x00000007040b7890 */ /* 0x000fe2000ff7e0ff */
[----:B------:R-:W-:Y:S01]  /*0400*/  ISETP.NE.AND.EX P1, PT, R9, UR10, PT, P1 ;  /* 0x0000000a09007c0c */ /* 0x000fe2000bf25310 */
[----:B------:R-:W-:Y:S01]  /*0410*/  UIADD3.X UR10, UPT, UPT, URZ, UR5, URZ, UP1, !UPT ;  /* 0x00000005ff0a7290 */ /* 0x000fe20008ffe4ff */
[----:B------:R-:W-:Y:S01]  /*0420*/  IADD3 R4, P6, P5, R23, R4, R22 ;  /* 0x0000000417047210 */ /* 0x000fe20007dde016 */
[----:B------:R-:W-:Y:S01]  /*0430*/  UIADD3.X UR12, UPT, UPT, URZ, UR5, URZ, UP3, !UPT ;  /* 0x00000005ff0c7290 */ /* 0x000fe20009ffe4ff */
[----:B------:R-:W-:Y:S01]  /*0440*/  SEL R23, RZ, 0x1, !P3 ;  /* 0x00000001ff177807 */ /* 0x000fe20005800000 */
[----:B------:R-:W-:Y:S01]  /*0450*/  UIADD3 UR9, UP2, UPT, UR4, 0x8, URZ ;  /* 0x0000000804097890 */ /* 0x000fe2000ff5e0ff */
[----:B------:R-:W-:Y:S01]  /*0460*/  ISETP.NE.U32.AND P3, PT, R20, UR8, PT ;  /* 0x0000000814007c0c */ /* 0x000fe2000bf65070 */
[----:B------:R-:W5:Y:S01]  /*0470*/  LDG.E.64 R8, desc[UR6][R10.64+0x18] ;  /* 0x000018060a087981 */ /* 0x000f62000c1e1b00 */
[----:B------:R-:W-:-:S02]  /*0480*/  ISETP.NE.AND.EX P4, PT, R17, UR13, PT, P4 ;  /* 0x0000000d11007c0c */ /* 0x000fc4000bf85340 */
[----:B------:R-:W-:Y:S01]  /*0490*/  SEL R26, RZ, 0x1, !P2 ;  /* 0x00000001ff1a7807 */ /* 0x000fe20005000000 */
[----:B------:R-:W5:Y:S01]  /*04a0*/  LDG.E.64 R16, desc[UR6][R10.64+0x10] ;  /* 0x000010060a107981 */ /* 0x000f62000c1e1b00 */
[----:B------:R-:W-:Y:S01]  /*04b0*/  ISETP.NE.AND.EX P3, PT, R21, UR10, PT, P3 ;  /* 0x0000000a15007c0c */ /* 0x000fe2000bf65330 */
[----:B------:R-:W-:Y:S01]  /*04c0*/  UIADD3 UR8, UP0, UPT, UR4, 0x9, URZ ;  /* 0x0000000904087890 */ /* 0x000fe2000ff1e0ff */
[----:B------:R-:W-:Y:S01]  /*04d0*/  SEL R20, RZ, 0x1, !P1 ;  /* 0x00000001ff147807 */ /* 0x000fe20004800000 */
[----:B------:R-:W-:Y:S01]  /*04e0*/  UIADD3.X UR10, UPT, UPT, URZ, UR5, URZ, UP2, !UPT ;  /* 0x00000005ff0a7290 */ /* 0x000fe200097fe4ff */
[----:B------:R-:W-:Y:S02]  /*04f0*/  SEL R27, RZ, 0x1, !P4 ;  /* 0x00000001ff1b7807 */ /* 0x000fe40006000000 */
[----:B------:R-:W-:Y:S02]  /*0500*/  SEL R21, RZ, 0x1, !P3 ;  /* 0x00000001ff157807 */ /* 0x000fe40005800000 */
[----:B--2---:R-:W-:-:S04]  /*0510*/  ISETP.NE.U32.AND P2, PT, R14, UR11, PT ;  /* 0x0000000b0e007c0c */ /* 0x004fc8000bf45070 */
[----:B------:R-:W-:Y:S02]  /*0520*/  ISETP.NE.AND.EX P2, PT, R15, UR12, PT, P2 ;  /* 0x0000000c0f007c0c */ /* 0x000fe4000bf45320 */
[----:B---3--:R-:W-:Y:S01]  /*0530*/  ISETP.NE.U32.AND P1, PT, R18, UR9, PT ;  /* 0x0000000912007c0c */ /* 0x008fe2000bf25070 */
[----:B------:R-:W-:Y:S01]  /*0540*/  UIADD3.X UR9, UPT, UPT, URZ, UR5, URZ, UP0, !UPT ;  /* 0x00000005ff097290 */ /* 0x000fe200087fe4ff */
[----:B------:R-:W2:Y:S01]  /*0550*/  LDG.E.64 R14, desc[UR6][R10.64+0x20] ;  /* 0x000020060a0e7981 */ /* 0x000ea2000c1e1b00 */
[----:B------:R-:W-:Y:S02]  /*0560*/  SEL R22, RZ, 0x1, !P2 ;  /* 0x00000001ff167807 */ /* 0x000fe40005000000 */
[----:B------:R-:W-:Y:S02]  /*0570*/  ISETP.NE.AND.EX P1, PT, R19, UR10, PT, P1 ;  /* 0x0000000a13007c0c */ /* 0x000fe4000bf25310 */
[----:B----4-:R-:W-:Y:S01]  /*0580*/  ISETP.NE.U32.AND P4, PT, R24, UR8, PT ;  /* 0x0000000818007c0c */ /* 0x010fe2000bf85070 */
[----:B------:R-:W3:Y:S01]  /*0590*/  LDG.E.64 R18, desc[UR6][R10.64+0x28] ;  /* 0x000028060a127981 */ /* 0x000ee2000c1e1b00 */
[----:B------:R-:W-:-:S02]  /*05a0*/  IADD3 R4, P2, P3, R26, R4, R23 ;  /* 0x000000041a047210 */ /* 0x000fc40007b5e017 */
[----:B------:R-:W-:Y:S02]  /*05b0*/  IADD3.X R23, PT, PT, RZ, R5, RZ, P6, P5 ;  /* 0x00000005ff177210 */ /* 0x000fe400037ea4ff */
[----:B------:R-:W-:Y:S02]  /*05c0*/  ISETP.NE.AND.EX P4, PT, R25, UR9, PT, P4 ;  /* 0x0000000919007c0c */ /* 0x000fe4000bf85340 */
[----:B------:R-:W-:Y:S02]  /*05d0*/  IADD3 R20, P5, P6, R27, R4, R20 ;  /* 0x000000041b147210 */ /* 0x000fe40007ebe014 */
[----:B------:R-:W-:Y:S01]  /*05e0*/  SEL R25, RZ, 0x1, !P1 ;  /* 0x00000001ff197807 */ /* 0x000fe20004800000 */
[----:B------:R-:W4:Y:S01]  /*05f0*/  LDG.E.64 R4, desc[UR6][R10.64+0x30] ;  /* 0x000030060a047981 */ /* 0x000f22000c1e1b00 */
[----:B------:R-:W-:Y:S02]  /*0600*/  SEL R24, RZ, 0x1, !P4 ;  /* 0x00000001ff187807 */ /* 0x000fe40006000000 */
[----:B------:R-:W-:-:S02]  /*0610*/  IADD3 R22, P4, P1, R22, R20, R21 ;  /* 0x0000001416167210 */ /* 0x000fc4000799e015 */
[----:B------:R-:W4:Y:S01]  /*0620*/  LDG.E.64 R20, desc[UR6][R10.64+0x38] ;  /* 0x000038060a147981 */ /* 0x000f22000c1e1b00 */
[----:B------:R-:W-:Y:S01]  /*0630*/  UIADD3 UR8, UP1, UPT, UR4, 0xa, URZ ;  /* 0x0000000a04087890 */ /* 0x000fe2000ff3e0ff */
[----:B------:R-:W-:Y:S01]  /*0640*/  IADD3.X R23, PT, PT, RZ, R23, RZ, P2, P3 ;  /* 0x00000017ff177210 */ /* 0x000fe200017e64ff */
[----:B------:R-:W-:Y:S02]  /*0650*/  UIADD3 UR9, UP2, UPT, UR4, 0xb, URZ ;  /* 0x0000000b04097890 */ /* 0x000fe4000ff5e0ff */
[----:B------:R-:W-:Y:S01]  /*0660*/  UIADD3.X UR12, UPT, UPT, URZ, UR5, URZ, UP1, !UPT ;  /* 0x00000005ff0c7290 */ /* 0x000fe20008ffe4ff */
[----:B------:R-:W-:Y:S01]  /*0670*/  IADD3.X R23, PT, PT, RZ, R23, RZ, P5, P6 ;  /* 0x00000017ff177210 */ /* 0x000fe20002fec4ff */
[----:B------:R-:W-:Y:S02]  /*0680*/  UIADD3.X UR13, UPT, UPT, URZ, UR5, URZ, UP2, !UPT ;  /* 0x00000005ff0d7290 */ /* 0x000fe400097fe4ff */
[----:B------:R-:W-:Y:S01]  /*0690*/  UIADD3 UR11, UP0, UPT, UR4, 0xc, URZ ;  /* 0x0000000c040b7890 */ /* 0x000fe2000ff1e0ff */
[----:B-----5:R-:W-:-:S02]  /*06a0*/  ISETP.NE.U32.AND P5, PT, R8, UR9, PT ;  /* 0x0000000908007c0c */ /* 0x020fc4000bfa5070 */
[----:B------:R-:W-:Y:S01]  /*06b0*/  ISETP.NE.U32.AND P6, PT, R16, UR8, PT ;  /* 0x0000000810007c0c */ /* 0x000fe2000bfc5070 */
[----:B------:R-:W-:Y:S01]  /*06c0*/  UIADD3 UR8, UP1, UPT, UR4, 0xd, URZ ;  /* 0x0000000d04087890 */ /* 0x000fe2000ff3e0ff */
[----:B------:R-:W-:Y:S02]  /*06d0*/  ISETP.NE.AND.EX P5, PT, R9, UR13, PT, P5 ;  /* 0x0000000d09007c0c */ /* 0x000fe4000bfa5350 */
[----:B------:R-:W-:Y:S01]  /*06e0*/  ISETP.NE.AND.EX P6, PT, R17, UR12, PT, P6 ;  /* 0x0000000c11007c0c */ /* 0x000fe2000bfc5360 */
[----:B------:R-:W-:-:S03]  /*06f0*/  UIADD3.X UR9, UPT, UPT, URZ, UR5, URZ, UP1, !UPT ;  /* 0x00000005ff097290 */ /* 0x000fc60008ffe4ff */
[----:B------:R-:W-:Y:S01]  /*0700*/  SEL R17, RZ, 0x1, !P6 ;  /* 0x00000001ff117807 */ /* 0x000fe20007000000 */
[----:B------:R-:W-:Y:S02]  /*0710*/  UIADD3.X UR12, UPT, UPT, URZ, UR5, URZ, UP0, !UPT ;  /* 0x00000005ff0c7290 */ /* 0x000fe400087fe4ff */
[----:B------:R-:W-:Y:S01]  /*0720*/  UIADD3 UR10, UP2, UPT, UR4, 0xe, URZ ;  /* 0x0000000e040a7890 */ /* 0x000fe2000ff5e0ff */
[----:B------:R-:W-:Y:S02]  /*0730*/  IADD3 R22, P3, P2, R24, R22, R25 ;  /* 0x0000001618167210 */ /* 0x000fe40007a7e019 */
[----:B--2---:R-:W-:Y:S02]  /*0740*/  ISETP.NE.U32.AND P6, PT, R14, UR11, PT ;  /* 0x0000000b0e007c0c */ /* 0x004fe4000bfc5070 */
[----:B------:R-:W-:Y:S02]  /*0750*/  SEL R14, RZ, 0x1, !P5 ;  /* 0x00000001ff0e7807 */ /* 0x000fe40006800000 */
[----:B---3--:R-:W-:Y:S01]  /*0760*/  ISETP.NE.U32.AND P5, PT, R18, UR8, PT ;  /* 0x0000000812007c0c */ /* 0x008fe2000bfa5070 */
[----:B------:R-:W-:Y:S01]  /*0770*/  UIADD3 UR8, UP0, UPT, UR4, 0xf, URZ ;  /* 0x0000000f04087890 */ /* 0x000fe2000ff1e0ff */
[----:B------:R-:W-:-:S02]  /*0780*/  ISETP.NE.AND.EX P6, PT, R15, UR12, PT, P6 ;  /* 0x0000000c0f007c0c */ /* 0x000fc4000bfc5360 */
[----:B------:R-:W-:Y:S01]  /*0790*/  ISETP.NE.AND.EX P5, PT, R19, UR9, PT, P5 ;  /* 0x0000000913007c0c */ /* 0x000fe2000bfa5350 */
[----:B------:R-:W-:Y:S01]  /*07a0*/  UIADD3.X UR9, UPT, UPT, URZ, UR5, URZ, UP0, !UPT ;  /* 0x00000005ff097290 */ /* 0x000fe200087fe4ff */
[----:B------:R-:W-:Y:S02]  /*07b0*/  SEL R9, RZ, 0x1, !P6 ;  /* 0x00000001ff097807 */ /* 0x000fe40007000000 */
[----:B------:R-:W-:Y:S01]  /*07c0*/  SEL R8, RZ, 0x1, !P5 ;  /* 0x00000001ff087807 */ /* 0x000fe20006800000 */
[----:B------:R-:W-:Y:S01]  /*07d0*/  UIADD3 UR4, UP0, UPT, UR4, 0x10, URZ ;  /* 0x0000001004047890 */ /* 0x000fe2000ff1e0ff */
[----:B----4-:R-:W-:Y:S02]  /*07e0*/  ISETP.NE.U32.AND P6, PT, R4, UR10, PT ;  /* 0x0000000a04007c0c */ /* 0x010fe4000bfc5070 */
[----:B------:R-:W-:Y:S02]  /*07f0*/  IADD3.X R15, PT, PT, RZ, R23, RZ, P4, P1 ;  /* 0x00000017ff0f7210 */ /* 0x000fe400027e24ff */
[----:B------:R-:W-:-:S02]  /*0800*/  ISETP.NE.U32.AND P5, PT, R20, UR8, PT ;  /* 0x0000000814007c0c */ /* 0x000fc4000bfa5070 */
[----:B------:R-:W-:Y:S02]  /*0810*/  IADD3 R4, P4, P1, R14, R22, R17 ;  /* 0x000000160e047210 */ /* 0x000fe4000799e011 */
[----:B------:R-:W-:Y:S01]  /*0820*/  ISETP.NE.AND.EX P5, PT, R21, UR9, PT, P5 ;  /* 0x0000000915007c0c */ /* 0x000fe2000bfa5350 */
[----:B------:R-:W-:Y:S01]  /*0830*/  UIADD3.X UR11, UPT, UPT, URZ, UR5, URZ, UP2, !UPT ;  /* 0x00000005ff0b7290 */ /* 0x000fe200097fe4ff */
[----:B------:R-:W-:Y:S01]  /*0840*/  IADD3.X R14, PT, PT, RZ, R15, RZ, P3, P2 ;  /* 0x0000000fff0e7210 */ /* 0x000fe20001fe44ff */
[----:B------:R-:W-:Y:S01]  /*0850*/  UIADD3.X UR5, UPT, UPT, URZ, UR5, URZ, UP0, !UPT ;  /* 0x00000005ff057290 */ /* 0x000fe200087fe4ff */
[----:B------:R-:W-:Y:S02]  /*0860*/  IADD3 R8, P3, P2, R8, R4, R9 ;  /* 0x0000000408087210 */ /* 0x000fe40007a7e009 */
[----:B------:R-:W-:Y:S02]  /*0870*/  SEL R4, RZ, 0x1, !P5 ;  /* 0x00000001ff047807 */ /* 0x000fe40006800000 */
[----:B------:R-:W-:-:S02]  /*0880*/  ISETP.NE.U32.AND P5, PT, R2, UR4, PT ;  /* 0x0000000402007c0c */ /* 0x000fc4000bfa5070 */
[----:B------:R-:W-:Y:S02]  /*0890*/  ISETP.NE.AND.EX P6, PT, R5, UR11, PT, P6 ;  /* 0x0000000b05007c0c */ /* 0x000fe4000bfc5360 */
[----:B------:R-:W-:Y:S02]  /*08a0*/  ISETP.NE.AND.EX P5, PT, R3, UR5, PT, P5 ;  /* 0x0000000503007c0c */ /* 0x000fe4000bfa5350 */
[----:B------:R-:W-:Y:S02]  /*08b0*/  SEL R5, RZ, 0x1, !P6 ;  /* 0x00000001ff057807 */ /* 0x000fe40007000000 */
[----:B------:R-:W-:Y:S02]  /*08c0*/  IADD3.X R9, PT, PT, RZ, R14, RZ, P4, P1 ;  /* 0x0000000eff097210 */ /* 0x000fe400027e24ff */
[----:B------:R-:W-:Y:S02]  /*08d0*/  IADD3 R4, P1, P4, R4, R8, R5 ;  /* 0x0000000804047210 */ /* 0x000fe40007c3e005 */
[----:B------:R-:W-:-:S02]  /*08e0*/  IADD3 R10, P6, PT, R10, 0x80, RZ ;  /* 0x000000800a0a7810 */ /* 0x000fc40007fde0ff */
[----:B------:R-:W-:-:S03]  /*08f0*/  IADD3.X R5, PT, PT, RZ, R9, RZ, P3, P2 ;  /* 0x00000009ff057210 */ /* 0x000fc60001fe44ff */
[----:B------:R-:W-:Y:S01]  /*0900*/  IMAD.X R11, RZ, RZ, R11, P6 ;  /* 0x000000ffff0b7224 */ /* 0x000fe200030e060b */
[----:B------:R-:W-:Y:S01]  /*0910*/  IADD3.X R5, PT, PT, RZ, R5, RZ, P1, P4 ;  /* 0x00000005ff057210 */ /* 0x000fe20000fe84ff */
[----:B------:R-:W-:Y:S06]  /*0920*/  @P5 BRA `(.L_x_2) ;  /* 0xfffffff8002c5947 */ /* 0x000fec000383ffff */
.L_x_1:
[----:B------:R-:W-:Y:S05]  /*0930*/  @!P0 BRA `(.L_x_0) ;  /* 0x0000000400e88947 */ /* 0x000fea0003800000 */
[----:B------:R-:W-:Y:S02]  /*0940*/  ISETP.GE.U32.AND P1, PT, R0, 0x8, PT ;  /* 0x000000080000780c */ /* 0x000fe40003f26070 */
[----:B------:R-:W-:Y:S02]  /*0950*/  LOP3.LUT R28, R6, 0x7, RZ, 0xc0, !PT ;  /* 0x00000007061c7812 */ /* 0x000fe400078ec0ff */
[----:B------:R-:W-:Y:S02]  /*0960*/  ISETP.GE.U32.AND.EX P1, PT, RZ, RZ, PT, P1 ;  /* 0x000000ffff00720c */ /* 0x000fe40003f26110 */
[----:B------:R-:W-:-:S04]  /*0970*/  ISETP.NE.U32.AND P0, PT, R28, RZ, PT ;  /* 0x000000ff1c00720c */ /* 0x000fc80003f05070 */
[----:B------:R-:W-:-:S07]  /*0980*/  ISETP.NE.AND.EX P0, PT, RZ, RZ, PT, P0 ;  /* 0x000000ffff00720c */ /* 0x000fce0003f05300 */
[----:B------:R-:W-:Y:S06]  /*0990*/  @!P1 BRA `(.L_x_3) ;  /* 0x0000000000e89947 */ /* 0x000fec0003800000 */
[----:B-----5:R-:W-:-:S04]  /*09a0*/  LEA R26, P1, R2, R12, 0x3 ;  /* 0x0000000c021a7211 */ /* 0x020fc800078218ff */
[----:B------:R-:W-:-:S05]  /*09b0*/  LEA.HI.X R27, R2, R13, R3, 0x3, P1 ;  /* 0x0000000d021b7211 */ /* 0x000fca00008f1c03 */
[----:B------:R-:W2:Y:S04]  /*09c0*/  LDG.E.64 R8, desc[UR6][R26.64+0x8] ;  /* 0x000008061a087981 */ /* 0x000ea8000c1e1b00 */
[----:B------:R-:W3:Y:S04]  /*09d0*/  LDG.E.64 R10, desc[UR6][R26.64+0x10] ;  /* 0x000010061a0a7981 */ /* 0x000ee8000c1e1b00 */
[----:B------:R-:W4:Y:S04]  /*09e0*/  LDG.E.64 R14, desc[UR6][R26.64] ;  /* 0x000000061a0e7981 */ /* 0x000f28000c1e1b00 */
[----:B------:R-:W3:Y:S04]  /*09f0*/  LDG.E.64 R16, desc[UR6][R26.64+0x18] ;  /* 0x000018061a107981 */ /* 0x000ee8000c1e1b00 */
[----:B------:R-:W3:Y:S04]  /*0a00*/  LDG.E.64 R18, desc[UR6][R26.64+0x20] ;  /* 0x000020061a127981 */ /* 0x000ee8000c1e1b00 */
[----:B------:R-:W3:Y:S04]  /*0a10*/  LDG.E.64 R20, desc[UR6][R26.64+0x28] ;  /* 0x000028061a147981 */ /* 0x000ee8000c1e1b00 */
[----:B------:R-:W3:Y:S04]  /*0a20*/  LDG.E.64 R22, desc[UR6][R26.64+0x30] ;  /* 0x000030061a167981 */ /* 0x000ee8000c1e1b00 */
[----:B------:R0:W3:Y:S01]  /*0a30*/  LDG.E.64 R24, desc[UR6][R26.64+0x38] ;  /* 0x000038061a187981 */ /* 0x0000e2000c1e1b00 */
[----:B------:R-:W-:-:S04]  /*0a40*/  IADD3 R29, P1, PT, R2, 0x1, RZ ;  /* 0x00000001021d7810 */ /* 0x000fc80007f3e0ff */
[----:B--2---:R-:W-:Y:S01]  /*0a50*/  ISETP.NE.U32.AND P6, PT, R8, R29, PT ;  /* 0x0000001d0800720c */ /* 0x004fe20003fc5070 */
[----:B------:R-:W-:-:S05]  /*0a60*/  IMAD.X R8, RZ, RZ, R3, P1 ;  /* 0x000000ffff087224 */ /* 0x000fca00008e0603 */
[----:B------:R-:W-:Y:S02]  /*0a70*/  ISETP.NE.AND.EX P6, PT, R9, R8, PT, P6 ;  /* 0x000000080900720c */ /* 0x000fe40003fc5360 */
[----:B------:R-:W-:Y:S02]  /*0a80*/  IADD3 R9, P2, PT, R2, 0x2, RZ ;  /* 0x0000000202097810 */ /* 0x000fe40007f5e0ff */
[----:B----4-:R-:W-:Y:S02]  /*0a90*/  ISETP.NE.U32.AND P1, PT, R14, R2, PT ;  /* 0x000000020e00720c */ /* 0x010fe40003f25070 */
[----:B---3--:R-:W-:Y:S01]  /*0aa0*/  ISETP.NE.U32.AND P3, PT, R10, R9, PT ;  /* 0x000000090a00720c */ /* 0x008fe20003f65070 */
[----:B------:R-:W-:Y:S01]  /*0ab0*/  IMAD.X R10, RZ, RZ, R3, P2 ;  /* 0x000000ffff0a7224 */ /* 0x000fe200010e0603 */
[----:B------:R-:W-:Y:S02]  /*0ac0*/  IADD3 R9, P4, PT, R2, 0x3, RZ ;  /* 0x0000000302097810 */ /* 0x000fe40007f9e0ff */
[----:B------:R-:W-:-:S02]  /*0ad0*/  ISETP.NE.AND.EX P1, PT, R15, R3, PT, P1 ;  /* 0x000000030f00720c */ /* 0x000fc40003f25310 */
[----:B------:R-:W-:Y:S01]  /*0ae0*/  ISETP.NE.AND.EX P3, PT, R11, R10, PT, P3 ;  /* 0x0000000a0b00720c */ /* 0x000fe20003f65330 */
[----:B------:R-:W-:Y:S01]  /*0af0*/  IMAD.X R15, RZ, RZ, R3, P4 ;  /* 0x000000ffff0f7224 */ /* 0x000fe200020e0603 */
[----:B------:R-:W-:Y:S02]  /*0b00*/  IADD3 R11, P5, PT, R2, 0x4, RZ ;  /* 0x00000004020b7810 */ /* 0x000fe40007fbe0ff */
[----:B------:R-:W-:Y:S02]  /*0b10*/  ISETP.NE.U32.AND P2, PT, R16, R9, PT ;  /* 0x000000091000720c */ /* 0x000fe40003f45070 */
[----:B0-----:R-:W-:Y:S02]  /*0b20*/  SEL R27, RZ, 0x1, !P6 ;  /* 0x00000001ff1b7807 */ /* 0x001fe40007000000 */
[----:B------:R-:W-:Y:S02]  /*0b30*/  IADD3 R9, P6, PT, R2, 0x5, RZ ;  /* 0x0000000502097810 */ /* 0x000fe40007fde0ff */
[----:B------:R-:W-:-:S02]  /*0b40*/  SEL R0, RZ, 0x1, !P1 ;  /* 0x00000001ff007807 */ /* 0x000fc40004800000 */
[----:B------:R-:W-:Y:S01]  /*0b50*/  ISETP.NE.U32.AND P1, PT, R18, R11, PT ;  /* 0x0000000b1200720c */ /* 0x000fe20003f25070 */
[--C-:B------:R-:W-:Y:S01]  /*0b60*/  IMAD.X R11, RZ, RZ, R3.reuse, P5 ;  /* 0x000000ffff0b7224 */ /* 0x100fe200028e0603 */
[----:B------:R-:W-:Y:S01]  /*0b70*/  ISETP.NE.U32.AND P4, PT, R20, R9, PT ;  /* 0x000000091400720c */ /* 0x000fe20003f85070 */
[----:B------:R-:W-:Y:S01]  /*0b80*/  IMAD.X R9, RZ, RZ, R3, P6 ;  /* 0x000000ffff097224 */ /* 0x000fe200030e0603 */
[----:B------:R-:W-:Y:S02]  /*0b90*/  ISETP.NE.AND.EX P2, PT, R17, R15, PT, P2 ;  /* 0x0000000f1100720c */ /* 0x000fe40003f45320 */
[----:B------:R-:W-:Y:S02]  /*0ba0*/  ISETP.NE.AND.EX P1, PT, R19, R11, PT, P1 ;  /* 0x0000000b1300720c */ /* 0x000fe40003f25310 */
[----:B------:R-:W-:Y:S02]  /*0bb0*/  SEL R8, RZ, 0x1, !P3 ;  /* 0x00000001ff087807 */ /* 0x000fe40005800000 */
[----:B------:R-:W-:-:S02]  /*0bc0*/  IADD3 R11, P3, PT, R2, 0x6, RZ ;  /* 0x00000006020b7810 */ /* 0x000fc40007f7e0ff */
[----:B------:R-:W-:Y:S02]  /*0bd0*/  ISETP.NE.AND.EX P4, PT, R21, R9, PT, P4 ;  /* 0x000000091500720c */ /* 0x000fe40003f85340 */
[----:B------:R-:W-:Y:S02]  /*0be0*/  SEL R17, RZ, 0x1, !P2 ;  /* 0x00000001ff117807 */ /* 0x000fe40005000000 */
[----:B------:R-:W-:Y:S02]  /*0bf0*/  IADD3 R9, P2, PT, R2, 0x7, RZ ;  /* 0x0000000702097810 */ /* 0x000fe40007f5e0ff */
[----:B------:R-:W-:Y:S02]  /*0c00*/  SEL R15, RZ, 0x1, !P1 ;  /* 0x00000001ff0f7807 */ /* 0x000fe40004800000 */
[----:B------:R-:W-:Y:S01]  /*0c10*/  ISETP.NE.U32.AND P1, PT, R22, R11, PT ;  /* 0x0000000b1600720c */ /* 0x000fe20003f25070 */
[--C-:B------:R-:W-:Y:S01]  /*0c20*/  IMAD.X R11, RZ, RZ, R3.reuse, P3 ;  /* 0x000000ffff0b7224 */ /* 0x100fe200018e0603 */
[----:B------:R-:W-:Y:S01]  /*0c30*/  ISETP.NE.U32.AND P3, PT, R24, R9, PT ;  /* 0x000000091800720c */ /* 0x000fe20003f65070 */
[----:B------:R-:W-:Y:S01]  /*0c40*/  IMAD.X R9, RZ, RZ, R3, P2 ;  /* 0x000000ffff097224 */ /* 0x000fe200010e0603 */
[----:B------:R-:W-:-:S02]  /*0c50*/  IADD3 R4, P6, P5, R27, R4, R0 ;  /* 0x000000041b047210 */ /* 0x000fc40007dde000 */
[----:B------:R-:W-:Y:S02]  /*0c60*/  SEL R0, RZ, 0x1, !P4 ;  /* 0x00000001ff007807 */ /* 0x000fe40006000000 */
[----:B------:R-:W-:Y:S02]  /*0c70*/  IADD3 R4, P2, P4, R17, R4, R8 ;  /* 0x0000000411047210 */ /* 0x000fe40007c5e008 */
[----:B------:R-:W-:Y:S02]  /*0c80*/  ISETP.NE.AND.EX P1, PT, R23, R11, PT, P1 ;  /* 0x0000000b1700720c */ /* 0x000fe40003f25310 */
[----:B------:R-:W-:Y:S02]  /*0c90*/  ISETP.NE.AND.EX P3, PT, R25, R9, PT, P3 ;  /* 0x000000091900720c */ /* 0x000fe40003f65330 */
[----:B------:R-:W-:Y:S02]  /*0ca0*/  IADD3.X R8, PT, PT, RZ, R5, RZ, P6, P5 ;  /* 0x00000005ff087210 */ /* 0x000fe400037ea4ff */
[----:B------:R-:W-:-:S02]  /*0cb0*/  IADD3 R0, P5, P6, R0, R4, R15 ;  /* 0x0000000400007210 */ /* 0x000fc40007ebe00f */
[----:B------:R-:W-:Y:S02]  /*0cc0*/  SEL R5, RZ, 0x1, !P1 ;  /* 0x00000001ff057807 */ /* 0x000fe40004800000 */
[----:B------:R-:W-:Y:S02]  /*0cd0*/  SEL R4, RZ, 0x1, !P3 ;  /* 0x00000001ff047807 */ /* 0x000fe40005800000 */
[----:B------:R-:W-:Y:S02]  /*0ce0*/  IADD3.X R8, PT, PT, RZ, R8, RZ, P2, P4 ;  /* 0x00000008ff087210 */ /* 0x000fe400017e84ff */
[----:B------:R-:W-:Y:S02]  /*0cf0*/  IADD3 R2, P3, PT, R2, 0x8, RZ ;  /* 0x0000000802027810 */ /* 0x000fe40007f7e0ff */
[----:B------:R-:W-:Y:S02]  /*0d00*/  IADD3 R4, P1, P2, R4, R0, R5 ;  /* 0x0000000004047210 */ /* 0x000fe40007a3e005 */
[----:B------:R-:W-:Y:S01]  /*0d10*/  IADD3.X R5, PT, PT, RZ, R8, RZ, P5, P6 ;  /* 0x00000008ff057210 */ /* 0x000fe20002fec4ff */
[----:B------:R-:W-:-:S03]  /*0d20*/  IMAD.X R3, RZ, RZ, R3, P3 ;  /* 0x000000ffff037224 */ /* 0x000fc600018e0603 */
[----:B------:R-:W-:-:S07]  /*0d30*/  IADD3.X R5, PT, PT, RZ, R5, RZ, P1, P2 ;  /* 0x00000005ff057210 */ /* 0x000fce0000fe44ff */
.L_x_3:
[----:B------:R-:W-:Y:S05]  /*0d40*/  @!P0 BRA `(.L_x_0) ;  /* 0x0000000000e48947 */ /* 0x000fea0003800000 */
[----:B------:R-:W-:Y:S01]  /*0d50*/  ISETP.GE.U32.AND P1, PT, R28, 0x4, PT ;  /* 0x000000041c00780c */ /* 0x000fe20003f26070 */
[----:B------:R-:W-:Y:S01]  /*0d60*/  IMAD.MOV.U32 R0, RZ, RZ, RZ ;  /* 0x000000ffff007224 */ /* 0x000fe200078e00ff */
[----:B------:R-:W-:Y:S02]  /*0d70*/  LOP3.LUT R6, R6, 0x3, RZ, 0xc0, !PT ;  /* 0x0000000306067812 */ /* 0x000fe400078ec0ff */
[----:B------:R-:W-:Y:S02]  /*0d80*/  ISETP.GE.U32.AND.EX P1, PT, RZ, RZ, PT, P1 ;  /* 0x000000ffff00720c */ /* 0x000fe40003f26110 */
[----:B------:R-:W-:-:S04]  /*0d90*/  ISETP.NE.U32.AND P0, PT, R6, RZ, PT ;  /* 0x000000ff0600720c */ /* 0x000fc80003f05070 */
[----:B------:R-:W-:-:S07]  /*0da0*/  ISETP.NE.AND.EX P0, PT, R0, RZ, PT, P0 ;  /* 0x000000ff0000720c */ /* 0x000fce0003f05300 */
[----:B------:R-:W-:Y:S06]  /*0db0*/  @!P1 BRA `(.L_x_4) ;  /* 0x0000000000789947 */ /* 0x000fec0003800000 */
[----:B-----5:R-:W-:-:S04]  /*0dc0*/  LEA R18, P1, R2, R12, 0x3 ;  /* 0x0000000c02127211 */ /* 0x020fc800078218ff */
[----:B------:R-:W-:-:S05]  /*0dd0*/  LEA.HI.X R19, R2, R13, R3, 0x3, P1 ;  /* 0x0000000d02137211 */ /* 0x000fca00008f1c03 */
[----:B------:R-:W2:Y:S04]  /*0de0*/  LDG.E.64 R14, desc[UR6][R18.64+0x8] ;  /* 0x00000806120e7981 */ /* 0x000ea8000c1e1b00 */
[----:B------:R-:W3:Y:S04]  /*0df0*/  LDG.E.64 R16, desc[UR6][R18.64] ;  /* 0x0000000612107981 */ /* 0x000ee8000c1e1b00 */
[----:B------:R-:W4:Y:S04]  /*0e00*/  LDG.E.64 R8, desc[UR6][R18.64+0x18] ;  /* 0x0000180612087981 */ /* 0x000f28000c1e1b00 */
[----:B------:R-:W4:Y:S01]  /*0e10*/  LDG.E.64 R10, desc[UR6][R18.64+0x10] ;  /* 0x00001006120a7981 */ /* 0x000f22000c1e1b00 */
[----:B------:R-:W-:-:S02]  /*0e20*/  IADD3 R7, P4, PT, R2, 0x1, RZ ;  /* 0x0000000102077810 */ /* 0x000fc40007f9e0ff */
[C---:B------:R-:W-:Y:S02]  /*0e30*/  IADD3 R23, P6, PT, R2.reuse, 0x3, RZ ;  /* 0x0000000302177810 */ /* 0x040fe40007fde0ff */
[----:B------:R-:W-:Y:S02]  /*0e40*/  IADD3 R21, P5, PT, R2, 0x2, RZ ;  /* 0x0000000202157810 */ /* 0x000fe40007fbe0ff */
[----:B--2---:R-:W-:Y:S01]  /*0e50*/  ISETP.NE.U32.AND P2, PT, R14, R7, PT ;  /* 0x000000070e00720c */ /* 0x004fe20003f45070 */
[--C-:B------:R-:W-:Y:S01]  /*0e60*/  IMAD.X R7, RZ, RZ, R3.reuse, P4 ;  /* 0x000000ffff077224 */ /* 0x100fe200020e0603 */
[----:B---3--:R-:W-:Y:S02]  /*0e70*/  ISETP.NE.U32.AND P4, PT, R16, R2, PT ;  /* 0x000000021000720c */ /* 0x008fe40003f85070 */
[----:B----4-:R-:W-:Y:S01]  /*0e80*/  ISETP.NE.U32.AND P1, PT, R8, R23, PT ;  /* 0x000000170800720c */ /* 0x010fe20003f25070 */
[----:B------:R-:W-:Y:S01]  /*0e90*/  IMAD.X R8, RZ, RZ, R3, P6 ;  /* 0x000000ffff087224 */ /* 0x000fe200030e0603 */
[----:B------:R-:W-:-:S02]  /*0ea0*/  ISETP.NE.AND.EX P2, PT, R15, R7, PT, P2 ;  /* 0x000000070f00720c */ /* 0x000fc40003f45320 */
[----:B------:R-:W-:Y:S01]  /*0eb0*/  ISETP.NE.U32.AND P3, PT, R10, R21, PT ;  /* 0x000000150a00720c */ /* 0x000fe20003f65070 */
[----:B------:R-:W-:Y:S01]  /*0ec0*/  IMAD.X R10, RZ, RZ, R3, P5 ;  /* 0x000000ffff0a7224 */ /* 0x000fe200028e0603 */
[----:B------:R-:W-:Y:S02]  /*0ed0*/  ISETP.NE.AND.EX P4, PT, R17, R3, PT, P4 ;  /* 0x000000031100720c */ /* 0x000fe40003f85340 */
[----:B------:R-:W-:Y:S02]  /*0ee0*/  ISETP.NE.AND.EX P1, PT, R9, R8, PT, P1 ;  /* 0x000000080900720c */ /* 0x000fe40003f25310 */
[----:B------:R-:W-:Y:S02]  /*0ef0*/  ISETP.NE.AND.EX P3, PT, R11, R10, PT, P3 ;  /* 0x0000000a0b00720c */ /* 0x000fe40003f65330 */
[----:B------:R-:W-:Y:S02]  /*0f00*/  SEL R8, RZ, 0x1, !P2 ;  /* 0x00000001ff087807 */ /* 0x000fe40005000000 */
[----:B------:R-:W-:-:S02]  /*0f10*/  SEL R7, RZ, 0x1, !P4 ;  /* 0x00000001ff077807 */ /* 0x000fc40006000000 */
[----:B------:R-:W-:Y:S02]  /*0f20*/  SEL R10, RZ, 0x1, !P1 ;  /* 0x00000001ff0a7807 */ /* 0x000fe40004800000 */
[----:B------:R-:W-:Y:S02]  /*0f30*/  SEL R9, RZ, 0x1, !P3 ;  /* 0x00000001ff097807 */ /* 0x000fe40005800000 */
[----:B------:R-:W-:Y:S02]  /*0f40*/  IADD3 R4, P1, P2, R8, R4, R7 ;  /* 0x0000000408047210 */ /* 0x000fe40007a3e007 */
[----:B------:R-:W-:Y:S02]  /*0f50*/  IADD3 R2, P5, PT, R2, 0x4, RZ ;  /* 0x0000000402027810 */ /* 0x000fe40007fbe0ff */
[----:B------:R-:W-:Y:S02]  /*0f60*/  IADD3 R4, P3, P4, R10, R4, R9 ;  /* 0x000000040a047210 */ /* 0x000fe40007c7e009 */
[----:B------:R-:W-:Y:S01]  /*0f70*/  IADD3.X R5, PT, PT, RZ, R5, RZ, P1, P2 ;  /* 0x00000005ff057210 */ /* 0x000fe20000fe44ff */
[----:B------:R-:W-:-:S03]  /*0f80*/  IMAD.X R3, RZ, RZ, R3, P5 ;  /* 0x000000ffff037224 */ /* 0x000fc600028e0603 */
[----:B------:R-:W-:-:S07]  /*0f90*/  IADD3.X R5, PT, PT, RZ, R5, RZ, P3, P4 ;  /* 0x00000005ff057210 */ /* 0x000fce0001fe84ff */
.L_x_4:
[----:B------:R-:W-:Y:S05]  /*0fa0*/  @!P0 BRA `(.L_x_0) ;  /* 0x00000000004c8947 */ /* 0x000fea0003800000 */
[----:B-----5:R-:W-:-:S04]  /*0fb0*/  LEA R10, P0, R2, R12, 0x3 ;  /* 0x0000000c020a7211 */ /* 0x020fc800078018ff */
[----:B------:R-:W-:-:S09]  /*0fc0*/  LEA.HI.X R11, R2, R13, R3, 0x3, P0 ;  /* 0x0000000d020b7211 */ /* 0x000fd200000f1c03 */
.L_x_5:
[----:B------:R-:W-:Y:S02]  /*0fd0*/  IMAD.MOV.U32 R8, RZ, RZ, R10 ;  /* 0x000000ffff087224 */ /* 0x000fe400078e000a */
[----:B------:R-:W-:-:S06]  /*0fe0*/  IMAD.MOV.U32 R9, RZ, RZ, R11 ;  /* 0x000000ffff097224 */ /* 0x000fcc00078e000b */
[----:B------:R-:W2:Y:S01]  /*0ff0*/  LDG.E.64 R8, desc[UR6][R8.64] ;  /* 0x0000000608087981 */ /* 0x000ea2000c1e1b00 */
[----:B------:R-:W-:Y:S02]  /*1000*/  IADD3 R6, P1, PT, R6, -0x1, RZ ;  /* 0xffffffff06067810 */ /* 0x000fe40007f3e0ff */
[----:B------:R-:W-:Y:S02]  /*1010*/  IADD3 R10, P3, PT, R10, 0x8, RZ ;  /* 0x000000080a0a7810 */ /* 0x000fe40007f7e0ff */
[----:B------:R-:W-:Y:S02]  /*1020*/  IADD3.X R0, PT, PT, R0, -0x1, RZ, P1, !PT ;  /* 0xffffffff00007810 */ /* 0x000fe40000ffe4ff */
[----:B------:R-:W-:Y:S01]  /*1030*/  ISETP.NE.U32.AND P1, PT, R6, RZ, PT ;  /* 0x000000ff0600720c */ /* 0x000fe20003f25070 */
[----:B------:R-:W-:Y:S01]  /*1040*/  IMAD.X R11, RZ, RZ, R11, P3 ;  /* 0x000000ffff0b7224 */ /* 0x000fe200018e060b */
[C---:B--2---:R-:W-:Y:S02]  /*1050*/  ISETP.NE.U32.AND P0, PT, R2.reuse, R8, PT ;  /* 0x000000080200720c */ /* 0x044fe40003f05070 */
[----:B------:R-:W-:-:S02]  /*1060*/  IADD3 R2, P2, PT, R2, 0x1, RZ ;  /* 0x0000000102027810 */ /* 0x000fc40007f5e0ff */
[----:B------:R-:W-:-:S03]  /*1070*/  ISETP.NE.AND.EX P0, PT, R3, R9, PT, P0 ;  /* 0x000000090300720c */ /* 0x000fc60003f05300 */
[----:B------:R-:W-:Y:S01]  /*1080*/  IMAD.X R3, RZ, RZ, R3, P2 ;  /* 0x000000ffff037224 */ /* 0x000fe200010e0603 */
[----:B------:R-:W-:Y:S02]  /*1090*/  SEL R7, RZ, 0x1, !P0 ;  /* 0x00000001ff077807 */ /* 0x000fe40004000000 */
[----:B------:R-:W-:Y:S02]  /*10a0*/  ISETP.NE.AND.EX P0, PT, R0, RZ, PT, P1 ;  /* 0x000000ff0000720c */ /* 0x000fe40003f05310 */
[----:B------:R-:W-:-:S05]  /*10b0*/  IADD3 R4, P1, PT, R4, R7, RZ ;  /* 0x0000000704047210 */ /* 0x000fca0007f3e0ff */
[----:B------:R-:W-:-:S06]  /*10c0*/  IMAD.X R5, RZ, RZ, R5, P1 ;  /* 0x000000ffff057224 */ /* 0x000fcc00008e0605 */
[----:B------:R-:W-:Y:S05]  /*10d0*/  @P0 BRA `(.L_x_5) ;  /* 0xfffffffc00bc0947 */ /* 0x000fea000383ffff */
.L_x_0:
[----:B------:R-:W0:Y:S02]  /*10e0*/  LDC.64 R2, c[0x0][0x390] ;  /* 0x0000e400ff027b82 */ /* 0x000e240000000a00 */
[----:B0-----:R-:W2:Y:S02]  /*10f0*/  LDG.E.64 R6, desc[UR6][R2.64] ;  /* 0x0000000602067981 */ /* 0x001ea4000c1e1b00 */
[----:B--2---:R-:W-:-:S05]  /*1100*/  IADD3 R4, P0, PT, R6, R4, RZ ;  /* 0x0000000406047210 */ /* 0x004fca0007f1e0ff */
[----:B------:R-:W-:-:S05]  /*1110*/  IMAD.X R5, R7, 0x1, R5, P0 ;  /* 0x0000000107057824 */ /* 0x000fca00000e0605 */
[----:B------:R-:W-:Y:S01]  /*1120*/  STG.E.64 desc[UR6][R2.64], R4 ;  /* 0x0000000402007986 */ /* 0x000fe2000c101b06 */
[----:B------:R-:W-:Y:S05]  /*1130*/  EXIT ;  /* 0x000000000000794d */ /* 0x000fea0003800000 */
.L_x_6:
[----:B------:R-:W-:-:S00]  /*1140*/  BRA `(.L_x_6) ;  /* 0xfffffffc00fc7947 */ /* 0x000fc0000383ffff */
[----:B------:R-:W-:-:S00]  /*1150*/  NOP ;  /* 0x0000000000007918 */ /* 0x000fc00000000000 */
        /* <DEDUP_REMOVED lines=10> */
.L_x_12:


//--------------------- .text.benchmarkCopy       --------------------------
	.section	.text.benchmarkCopy,"ax",@progbits
	.align	128
        .global         benchmarkCopy
        .type           benchmarkCopy,@function
        .size           benchmarkCopy,(.L_x_13 - benchmarkCopy)
        .other          benchmarkCopy,@"STO_CUDA_ENTRY STV_DEFAULT"
benchmarkCopy:
.text.benchmarkCopy:
        /* <DEDUP_REMOVED lines=8> */
[----:B-1----:R-:W-:-:S04]  /*0080*/  IMAD R5, R5, UR6, R8 ;  /* 0x0000000605057c24 */ /* 0x002fc8000f8e0208 */
[----:B0-----:R-:W-:-:S04]  /*0090*/  IMAD.WIDE.U32 R2, R5, 0x8, R2 ;  /* 0x0000000805027825 */ /* 0x001fc800078e0002 */
[C---:B--2---:R-:W-:Y:S01]  /*00a0*/  IMAD.SHL.U32 R0, R6.reuse, 0x8, RZ ;  /* 0x0000000806007824 */ /* 0x044fe200078e00ff */
[----:B------:R-:W-:-:S04]  /*00b0*/  SHF.L.U64.HI R4, R6, 0x3, R7 ;  /* 0x0000000306047819 */ /* 0x000fc80000010207 */
[----:B------:R-:W-:-:S04]  /*00c0*/  ISETP.NE.U32.AND P0, PT, R0, RZ, PT ;  /* 0x000000ff0000720c */ /* 0x000fc80003f05070 */
[----:B------:R-:W-:-:S13]  /*00d0*/  ISETP.NE.AND.EX P0, PT, R4, RZ, PT, P0 ;  /* 0x000000ff0400720c */ /* 0x000fda0003f05300 */
[----:B------:R-:W-:Y:S05]  /*00e0*/  @!P0 EXIT ;  /* 0x000000000000894d */ /* 0x000fea0003800000 */
[----:B------:R-:W2:Y:S01]  /*00f0*/  LDG.E.64 R2, desc[UR4][R2.64] ;  /* 0x0000000402027981 */ /* 0x000ea2000c1e1b00 */
[----:B------:R-:W0:Y:S01]  /*0100*/  LDC.64 R6, c[0x0][0x380] ;  /* 0x0000e000ff067b82 */ /* 0x000e220000000a00 */
[----:B------:R-:W-:-:S04]  /*0110*/  ISETP.GT.U32.AND P0, PT, R0, RZ, PT ;  /* 0x000000ff0000720c */ /* 0x000fc80003f04070 */
[----:B------:R-:W-:Y:S01]  /*0120*/  ISETP.GT.U32.AND.EX P0, PT, R4, RZ, PT, P0 ;  /* 0x000000ff0400720c */ /* 0x000fe20003f04100 */
[----:B0-----:R-:W-:-:S06]  /*0130*/  IMAD.WIDE.U32 R6, R5, 0x8, R6 ;  /* 0x0000000805067825 */ /* 0x001fcc00078e0006 */
[----:B------:R-:W3:Y:S01]  /*0140*/  LDG.E.64 R6, desc[UR4][R6.64] ;  /* 0x0000000406067981 */ /* 0x000ee2000c1e1b00 */
[----:B------:R-:W-:Y:S02]  /*0150*/  IMAD.MOV.U32 R9, RZ, RZ, RZ ;  /* 0x000000ffff097224 */ /* 0x000fe400078e00ff */
[----:B------:R-:W-:-:S03]  /*0160*/  IMAD.MOV.U32 R5, RZ, RZ, RZ ;  /* 0x000000ffff057224 */ /* 0x000fc600078e00ff */
[----:B--2---:R-:W-:-:S05]  /*0170*/  @!P0 IADD3 R10, P1, PT, R2, R9, RZ ;  /* 0x00000009020a8210 */ /* 0x004fca0007f3e0ff */
[----:B------:R-:W-:-:S05]  /*0180*/  @!P0 IMAD.X R11, R3, 0x1, R5, P1 ;  /* 0x00000001030b8824 */ /* 0x000fca00008e0605 */
[----:B------:R3:W2:Y:S02]  /*0190*/  @!P0 LDG.E.U8 R13, desc[UR4][R10.64] ;  /* 0x000000040a0d8981 */ /* 0x0006a4000c1e1100 */
[----:B---3--:R-:W-:Y:S01]  /*01a0*/  @!P0 IADD3 R10, P1, PT, R6, R9, RZ ;  /* 0x00000009060a8210 */ /* 0x008fe20007f3e0ff */
[----:B------:R-:W-:-:S04]  /*01b0*/  @!P0 IMAD.MOV.U32 R9, RZ, RZ, 0x1 ;  /* 0x00000001ff098424 */ /* 0x000fc800078e00ff */
[----:B------:R-:W-:Y:S01]  /*01c0*/  @!P0 IMAD.X R11, R7, 0x1, R5, P1 ;  /* 0x00000001070b8824 */ /* 0x000fe200008e0605 */
[----:B------:R-:W-:Y:S01]  /*01d0*/  IADD3 R8, P3, PT, -R9, R0, RZ ;  /* 0x0000000009087210 */ /* 0x000fe20007f7e1ff */
[----:B------:R-:W-:Y:S01]  /*01e0*/  @!P0 IMAD.MOV.U32 R5, RZ, RZ, RZ ;  /* 0x000000ffff058224 */ /* 0x000fe200078e00ff */
[----:B------:R-:W-:Y:S02]  /*01f0*/  ISETP.GT.U32.AND P2, PT, R0, R9, PT ;  /* 0x000000090000720c */ /* 0x000fe40003f44070 */
[----:B------:R-:W-:Y:S01]  /*0200*/  ISETP.LE.U32.AND P1, PT, R8, 0x3, PT ;  /* 0x000000030800780c */ /* 0x000fe20003f23070 */
[C---:B------:R-:W-:Y:S01]  /*0210*/  IMAD.X R8, R4.reuse, 0x1, ~R5, P3 ;  /* 0x0000000104087824 */ /* 0x040fe200018e0e05 */
[----:B------:R-:W-:-:S04]  /*0220*/  ISETP.GT.U32.AND.EX P2, PT, R4, R5, PT, P2 ;  /* 0x000000050400720c */ /* 0x000fc80003f44120 */
[----:B------:R-:W-:Y:S01]  /*0230*/  ISETP.LE.U32.OR.EX P1, PT, R8, RZ, !P2, P1 ;  /* 0x000000ff0800720c */ /* 0x000fe20005723510 */
[----:B--2---:R0:W-:-:S12]  /*0240*/  @!P0 STG.E.U8 desc[UR4][R10.64], R13 ;  /* 0x0000000d0a008986 */ /* 0x0041d8000c101104 */
[----:B------:R-:W-:Y:S05]  /*0250*/  @P1 BRA `(.L_x_7) ;  /* 0x0000000000501947 */ /* 0x000fea0003800000 */
[----:B------:R-:W-:Y:S02]  /*0260*/  IADD3 R8, P1, PT, R0, -0x3, RZ ;  /* 0xfffffffd00087810 */ /* 0x000fe40007f3e0ff */
[----:B------:R-:W-:Y:S02]  /*0270*/  PLOP3.LUT P0, PT, PT, PT, PT, 0x8, 0x80 ;  /* 0x000000000080781c */ /* 0x000fe40003f0e170 */
[----:B------:R-:W-:-:S11]  /*0280*/  IADD3.X R14, PT, PT, R4, -0x1, RZ, P1, !PT ;  /* 0xffffffff040e7810 */ /* 0x000fd60000ffe4ff */
.L_x_8:
[----:B0-----:R-:W-:-:S05]  /*0290*/  IADD3 R10, P1, PT, R2, R9, RZ ;  /* 0x00000009020a7210 */ /* 0x001fca0007f3e0ff */
[----:B------:R-:W-:-:S05]  /*02a0*/  IMAD.X R11, R3, 0x1, R5, P1 ;  /* 0x00000001030b7824 */ /* 0x000fca00008e0605 */
[----:B-1----:R-:W2:Y:S01]  /*02b0*/  LDG.E.U8 R15, desc[UR4][R10.64] ;  /* 0x000000040a0f7981 */ /* 0x002ea2000c1e1100 */
[----:B------:R-:W-:-:S05]  /*02c0*/  IADD3 R12, P1, PT, R6, R9, RZ ;  /* 0x00000009060c7210 */ /* 0x000fca0007f3e0ff */
[----:B------:R-:W-:-:S05]  /*02d0*/  IMAD.X R13, R7, 0x1, R5, P1 ;  /* 0x00000001070d7824 */ /* 0x000fca00008e0605 */
[----:B--2---:R1:W-:Y:S04]  /*02e0*/  STG.E.U8 desc[UR4][R12.64], R15 ;  /* 0x0000000f0c007986 */ /* 0x0043e8000c101104 */
[----:B------:R-:W2:Y:S04]  /*02f0*/  LDG.E.U8 R17, desc[UR4][R10.64+0x1] ;  /* 0x000001040a117981 */ /* 0x000ea8000c1e1100 */
[----:B--2---:R1:W-:Y:S04]  /*0300*/  STG.E.U8 desc[UR4][R12.64+0x1], R17 ;  /* 0x000001110c007986 */ /* 0x0043e8000c101104 */
[----:B------:R-:W2:Y:S01]  /*0310*/  LDG.E.U8 R19, desc[UR4][R10.64+0x2] ;  /* 0x000002040a137981 */ /* 0x000ea2000c1e1100 */
[----:B------:R-:W-:-:S04]  /*0320*/  IADD3 R9, P2, PT, R9, 0x4, RZ ;  /* 0x0000000409097810 */ /* 0x000fc80007f5e0ff */
[----:B------:R-:W-:Y:S01]  /*0330*/  ISETP.GE.U32.AND P1, PT, R9, R8, PT ;  /* 0x000000080900720c */ /* 0x000fe20003f26070 */
[----:B------:R-:W-:-:S05]  /*0340*/  IMAD.X R5, RZ, RZ, R5, P2 ;  /* 0x000000ffff057224 */ /* 0x000fca00010e0605 */
[----:B------:R-:W-:Y:S01]  /*0350*/  ISETP.GE.U32.AND.EX P1, PT, R5, R14, PT, P1 ;  /* 0x0000000e0500720c */ /* 0x000fe20003f26110 */
[----:B--2---:R1:W-:Y:S04]  /*0360*/  STG.E.U8 desc[UR4][R12.64+0x2], R19 ;  /* 0x000002130c007986 */ /* 0x0043e8000c101104 */
[----:B------:R-:W2:Y:S04]  /*0370*/  LDG.E.U8 R21, desc[UR4][R10.64+0x3] ;  /* 0x000003040a157981 */ /* 0x000ea8000c1e1100 */
[----:B--2---:R1:W-:Y:S04]  /*0380*/  STG.E.U8 desc[UR4][R12.64+0x3], R21 ;  /* 0x000003150c007986 */ /* 0x0043e8000c101104 */
[----:B------:R-:W-:Y:S05]  /*0390*/  @!P1 BRA `(.L_x_8) ;  /* 0xfffffffc00bc9947 */ /* 0x000fea000383ffff */
.L_x_7:
[----:B------:R-:W-:Y:S02]  /*03a0*/  IADD3 R8, P3, PT, -R9, R0, RZ ;  /* 0x0000000009087210 */ /* 0x000fe40007f7e1ff */
[----:B------:R-:W-:Y:S02]  /*03b0*/  ISETP.GT.U32.AND P2, PT, R0, R9, PT ;  /* 0x000000090000720c */ /* 0x000fe40003f44070 */
[----:B------:R-:W-:Y:S01]  /*03c0*/  ISETP.LE.U32.AND P1, PT, R8, 0x1, PT ;  /* 0x000000010800780c */ /* 0x000fe20003f23070 */
[C---:B------:R-:W-:Y:S01]  /*03d0*/  IMAD.X R8, R4.reuse, 0x1, ~R5, P3 ;  /* 0x0000000104087824 */ /* 0x040fe200018e0e05 */
[----:B------:R-:W-:-:S04]  /*03e0*/  ISETP.GT.U32.AND.EX P2, PT, R4, R5, PT, P2 ;  /* 0x000000050400720c */ /* 0x000fc80003f44120 */
[----:B------:R-:W-:-:S13]  /*03f0*/  ISETP.LE.U32.OR.EX P1, PT, R8, RZ, !P2, P1 ;  /* 0x000000ff0800720c */ /* 0x000fda0005723510 */
[----:B0-----:R-:W-:-:S05]  /*0400*/  @!P1 IADD3 R10, P2, PT, R2, R9, RZ ;  /* 0x00000009020a9210 */ /* 0x001fca0007f5e0ff */
[----:B------:R-:W-:-:S05]  /*0410*/  @!P1 IMAD.X R11, R3, 0x1, R5, P2 ;  /* 0x00000001030b9824 */ /* 0x000fca00010e0605 */
[----:B-1----:R-:W2:Y:S01]  /*0420*/  @!P1 LDG.E.U8 R15, desc[UR4][R10.64] ;  /* 0x000000040a0f9981 */ /* 0x002ea2000c1e1100 */
[----:B------:R-:W-:-:S05]  /*0430*/  @!P1 IADD3 R12, P2, PT, R6, R9, RZ ;  /* 0x00000009060c9210 */ /* 0x000fca0007f5e0ff */
[--C-:B------:R-:W-:Y:S01]  /*0440*/  @!P1 IMAD.X R13, R7, 0x1, R5.reuse, P2 ;  /* 0x00000001070d9824 */ /* 0x100fe200010e0605 */
[----:B------:R-:W-:Y:S02]  /*0450*/  @!P1 IADD3 R9, P3, PT, R9, 0x2, RZ ;  /* 0x0000000209099810 */ /* 0x000fe40007f7e0ff */
[----:B------:R-:W-:Y:S02]  /*0460*/  @!P1 PLOP3.LUT P0, PT, PT, PT, PT, 0x8, 0x80 ;  /* 0x000000000080981c */ /* 0x000fe40003f0e170 */
[----:B------:R-:W-:Y:S01]  /*0470*/  ISETP.LT.U32.AND P2, PT, R9, R0, PT ;  /* 0x000000000900720c */ /* 0x000fe20003f41070 */
[----:B------:R-:W-:Y:S01]  /*0480*/  @!P1 IMAD.X R5, RZ, RZ, R5, P3 ;  /* 0x000000ffff059224 */ /* 0x000fe200018e0605 */
[----:B--2---:R0:W-:Y:S04]  /*0490*/  @!P1 STG.E.U8 desc[UR4][R12.64], R15 ;  /* 0x0000000f0c009986 */ /* 0x0041e8000c101104 */
[----:B------:R-:W2:Y:S01]  /*04a0*/  @!P1 LDG.E.U8 R17, desc[UR4][R10.64+0x1] ;  /* 0x000001040a119981 */ /* 0x000ea2000c1e1100 */
[----:B------:R-:W-:-:S03]  /*04b0*/  ISETP.LT.U32.OR.EX P0, PT, R5, R4, P0, P2 ;  /* 0x000000040500720c */ /* 0x000fc60000701520 */
[----:B--2---:R0:W-:Y:S10]  /*04c0*/  @!P1 STG.E.U8 desc[UR4][R12.64+0x1], R17 ;  /* 0x000001110c009986 */ /* 0x0041f4000c101104 */
[----:B------:R-:W-:Y:S05]  /*04d0*/  @!P0 EXIT ;  /* 0x000000000000894d */ /* 0x000fea0003800000 */
[----:B------:R-:W-:-:S05]  /*04e0*/  IADD3 R2, P0, PT, R2, R9, RZ ;  /* 0x0000000902027210 */ /* 0x000fca0007f1e0ff */
[----:B------:R-:W-:-:S06]  /*04f0*/  IMAD.X R3, R3, 0x1, R5, P0 ;  /* 0x0000000103037824 */ /* 0x000fcc00000e0605 */
[----:B------:R-:W2:Y:S01]  /*0500*/  LDG.E.U8 R3, desc[UR4][R2.64] ;  /* 0x0000000402037981 */ /* 0x000ea2000c1e1100 */
[----:B------:R-:W-:-:S05]  /*0510*/  IADD3 R4, P0, PT, R6, R9, RZ ;  /* 0x0000000906047210 */ /* 0x000fca0007f1e0ff */
[----:B------:R-:W-:-:S05]  /*0520*/  IMAD.X R5, R7, 0x1, R5, P0 ;  /* 0x0000000107057824 */ /* 0x000fca00000e0605 */
[----:B--2---:R-:W-:Y:S01]  /*0530*/  STG.E.U8 desc[UR4][R4.64], R3 ;  /* 0x0000000304007986 */ /* 0x004fe2000c101104 */
[----:B------:R-:W-:Y:S05]  /*0540*/  EXIT ;  /* 0x000000000000794d */ /* 0x000fea0003800000 */
.L_x_9:
        /* <DEDUP_REMOVED lines=11> */
.L_x_13:


//--------------------- .text.benchmarkWrite      --------------------------
	.section	.text.benchmarkWrite,"ax",@progbits
	.align	128
        .global         benchmarkWrite
        .type           benchmarkWrite,@function
        .size           benchmarkWrite,(.L_x_14 - benchmarkWrite)
        .other          benchmarkWrite,@"STO_CUDA_ENTRY STV_DEFAULT"
benchmarkWrite:
.text.benchmarkWrite:
[----:B------:R-:W-:Y:S08]  /*0000*/  LDC R1, c[0x0][0x37c] ;  /* 0x0000df00ff017b82 */ /* 0x000ff00000000800 */
[----:B------:R-:W0:Y:S01]  /*0010*/  LDC.64 R2, c[0x0][0x388] ;  /* 0x0000e200ff027b82 */ /* 0x000e220000000a00 */
[----:B------:R-:W0:Y:S02]  /*0020*/  LDCU.64 UR6, c[0x0][0x358] ;  /* 0x00006b00ff0677ac */ /* 0x000e240008000a00 */
[----:B0-----:R-:W2:Y:S02]  /*0030*/  LDG.E.64 R4, desc[UR6][R2.64] ;  /* 0x0000000602047981 */ /* 0x001ea4000c1e1b00 */
[----:B--2---:R-:W-:-:S04]  /*0040*/  ISETP.GE.U32.AND P0, PT, R4, 0x1, PT ;  /* 0x000000010400780c */ /* 0x004fc80003f06070 */
[----:B------:R-:W-:-:S13]  /*0050*/  ISETP.GE.AND.EX P0, PT, R5, RZ, PT, P0 ;  /* 0x000000ff0500720c */ /* 0x000fda0003f06300 */
[----:B------:R-:W-:Y:S05]  /*0060*/  @!P0 EXIT ;  /* 0x000000000000894d */ /* 0x000fea0003800000 */
[----:B------:R-:W0:Y:S01]  /*0070*/  S2R R7, SR_TID.X ;  /* 0x0000000000077919 */ /* 0x000e220000002100 */
[----:B------:R-:W0:Y:S01]  /*0080*/  LDCU UR4, c[0x0][0x360] ;  /* 0x00006c00ff0477ac */ /* 0x000e220008000800 */
[----:B------:R-:W0:Y:S01]  /*0090*/  S2R R0, SR_CTAID.X ;  /* 0x0000000000007919 */ /* 0x000e220000002500 */
[----:B------:R-:W1:Y:S01]  /*00a0*/  LDCU.64 UR14, c[0x0][0x380] ;  /* 0x00007000ff0e77ac */ /* 0x000e620008000a00 */
[----:B------:R-:W-:Y:S01]  /*00b0*/  UMOV UR5, URZ ;  /* 0x000000ff00057c82 */ /* 0x000fe20008000000 */
[----:B0-----:R-:W-:Y:S01]  /*00c0*/  IMAD R7, R0, UR4, R7 ;  /* 0x0000000400077c24 */ /* 0x001fe2000f8e0207 */
[----:B------:R-:W-:-:S03]  /*00d0*/  UMOV UR4, URZ ;  /* 0x000000ff00047c82 */ /* 0x000fc60008000000 */
[-C--:B------:R-:W-:Y:S02]  /*00e0*/  IMAD R9, R5, R7.reuse, RZ ;  /* 0x0000000705097224 */ /* 0x080fe400078e02ff */
[----:B------:R-:W-:-:S04]  /*00f0*/  IMAD.WIDE.U32 R4, R4, R7, RZ ;  /* 0x0000000704047225 */ /* 0x000fc800078e00ff */
[----:B-1----:R-:W-:-:S07]  /*0100*/  IMAD.IADD R18, R5, 0x1, R9 ;  /* 0x0000000105127824 */ /* 0x002fce00078e0209 */
.L_x_10:
[----:B------:R-:W-:Y:S01]  /*0110*/  IADD3 R0, P0, PT, R4, UR4, RZ ;  /* 0x0000000404007c10 */ /* 0x000fe2000ff1e0ff */
[----:B------:R-:W-:Y:S02]  /*0120*/  UIADD3 UR12, UP1, UPT, UR4, 0x1, URZ ;  /* 0x00000001040c7890 */ /* 0x000fe4000ff3e0ff */
[----:B------:R-:W-:Y:S01]  /*0130*/  IMAD.U32 R8, RZ, RZ, UR4 ;  /* 0x00000004ff087e24 */ /* 0x000fe2000f8e00ff */
[----:B------:R-:W-:Y:S01]  /*0140*/  UIADD3 UR10, UP2, UPT, UR4, 0x2, URZ ;  /* 0x00000002040a7890 */ /* 0x000fe2000ff5e0ff */
[----:B------:R-:W-:Y:S01]  /*0150*/  IADD3.X R7, PT, PT, R18, UR5, RZ, P0, !PT ;  /* 0x0000000512077c10 */ /* 0x000fe200087fe4ff */
[----:B------:R-:W-:Y:S01]  /*0160*/  UIADD3.X UR13, UPT, UPT, URZ, UR5, URZ, UP1, !UPT ;  /* 0x00000005ff0d7290 */ /* 0x000fe20008ffe4ff */
[C---:B------:R-:W-:Y:S01]  /*0170*/  LEA R6, P0, R0.reuse, UR14, 0x3 ;  /* 0x0000000e00067c11 */ /* 0x040fe2000f8018ff */
[----:B------:R-:W-:Y:S02]  /*0180*/  UIADD3.X UR11, UPT, UPT, URZ, UR5, URZ, UP2, !UPT ;  /* 0x00000005ff0b7290 */ /* 0x000fe400097fe4ff */
[----:B------:R-:W-:Y:S01]  /*0190*/  MOV R9, UR5 ;  /* 0x0000000500097c02 */ /* 0x000fe20008000f00 */
[----:B------:R-:W-:Y:S01]  /*01a0*/  UIADD3 UR8, UP0, UPT, UR4, 0x3, URZ ;  /* 0x0000000304087890 */ /* 0x000fe2000ff1e0ff */
[----:B------:R-:W-:Y:S01]  /*01b0*/  LEA.HI.X R7, R0, UR15, R7, 0x3, P0 ;  /* 0x0000000f00077c11 */ /* 0x000fe200080f1c07 */
[----:B------:R-:W-:Y:S01]  /*01c0*/  UIADD3 UR9, UP2, UPT, UR4, 0x4, URZ ;  /* 0x0000000404097890 */ /* 0x000fe2000ff5e0ff */
[----:B------:R-:W-:Y:S01]  /*01d0*/  IMAD.U32 R11, RZ, RZ, UR13 ;  /* 0x0000000dff0b7e24 */ /* 0x000fe2000f8e00ff */
[----:B------:R-:W-:Y:S01]  /*01e0*/  UIADD3.X UR13, UPT, UPT, URZ, UR5, URZ, UP0, !UPT ;  /* 0x00000005ff0d7290 */ /* 0x000fe200087fe4ff */
[----:B------:R-:W-:Y:S01]  /*01f0*/  IMAD.U32 R13, RZ, RZ, UR11 ;  /* 0x0000000bff0d7e24 */ /* 0x000fe2000f8e00ff */
[----:B------:R-:W-:Y:S01]  /*0200*/  UIADD3.X UR11, UPT, UPT, URZ, UR5, URZ, UP2, !UPT ;  /* 0x00000005ff0b7290 */ /* 0x000fe200097fe4ff */
[----:B------:R0:W-:Y:S01]  /*0210*/  STG.E.64 desc[UR6][R6.64], R8 ;  /* 0x0000000806007986 */ /* 0x0001e2000c101b06 */
[----:B------:R-:W-:Y:S01]  /*0220*/  IMAD.U32 R10, RZ, RZ, UR12 ;  /* 0x0000000cff0a7e24 */ /* 0x000fe2000f8e00ff */
[----:B------:R-:W-:Y:S01]  /*0230*/  MOV R12, UR10 ;  /* 0x0000000a000c7c02 */ /* 0x000fe20008000f00 */
[----:B------:R-:W-:Y:S01]  /*0240*/  UIADD3 UR12, UP1, UPT, UR4, 0x5, URZ ;  /* 0x00000005040c7890 */ /* 0x000fe2000ff3e0ff */
[----:B------:R-:W-:Y:S01]  /*0250*/  MOV R14, UR9 ;  /* 0x00000009000e7c02 */ /* 0x000fe20008000f00 */
[----:B------:R-:W-:Y:S01]  /*0260*/  UIADD3 UR10, UP0, UPT, UR4, 0x6, URZ ;  /* 0x00000006040a7890 */ /* 0x000fe2000ff1e0ff */
[----:B------:R-:W-:Y:S01]  /*0270*/  IMAD.U32 R15, RZ, RZ, UR11 ;  /* 0x0000000bff0f7e24 */ /* 0x000fe2000f8e00ff */
[----:B------:R1:W-:Y:S02]  /*0280*/  STG.E.64 desc[UR6][R6.64+0x8], R10 ;  /* 0x0000080a06007986 */ /* 0x0003e4000c101b06 */
[----:B------:R-:W-:-:S02]  /*0290*/  UIADD3.X UR11, UPT, UPT, URZ, UR5, URZ, UP0, !UPT ;  /* 0x00000005ff0b7290 */ /* 0x000fc400087fe4ff */
[----:B------:R2:W-:Y:S01]  /*02a0*/  STG.E.64 desc[UR6][R6.64+0x10], R12 ;  /* 0x0000100c06007986 */ /* 0x0005e2000c101b06 */
[----:B0-----:R-:W-:Y:S01]  /*02b0*/  MOV R8, UR8 ;  /* 0x0000000800087c02 */ /* 0x001fe20008000f00 */
[----:B------:R-:W-:Y:S01]  /*02c0*/  UIADD3 UR8, UP2, UPT, UR4, 0x7, URZ ;  /* 0x0000000704087890 */ /* 0x000fe2000ff5e0ff */
[----:B------:R-:W-:Y:S01]  /*02d0*/  IMAD.U32 R9, RZ, RZ, UR13 ;  /* 0x0000000dff097e24 */ /* 0x000fe2000f8e00ff */
[----:B------:R-:W-:Y:S01]  /*02e0*/  UIADD3.X UR13, UPT, UPT, URZ, UR5, URZ, UP1, !UPT ;  /* 0x00000005ff0d7290 */ /* 0x000fe20008ffe4ff */
[----:B------:R-:W-:Y:S01]  /*02f0*/  STG.E.64 desc[UR6][R6.64+0x20], R14 ;  /* 0x0000200e06007986 */ /* 0x000fe2000c101b06 */
[----:B------:R-:W-:Y:S01]  /*0300*/  UIADD3.X UR9, UPT, UPT, URZ, UR5, URZ, UP2, !UPT ;  /* 0x00000005ff097290 */ /* 0x000fe200097fe4ff */
[----:B-1----:R-:W-:Y:S02]  /*0310*/  MOV R10, UR12 ;  /* 0x0000000c000a7c02 */ /* 0x002fe40008000f00 */
[----:B------:R0:W-:Y:S01]  /*0320*/  STG.E.64 desc[UR6][R6.64+0x18], R8 ;  /* 0x0000180806007986 */ /* 0x0001e2000c101b06 */
[----:B------:R-:W-:Y:S01]  /*0330*/  IMAD.U32 R11, RZ, RZ, UR13 ;  /* 0x0000000dff0b7e24 */ /* 0x000fe2000f8e00ff */
[----:B------:R-:W-:Y:S01]  /*0340*/  MOV R16, UR8 ;  /* 0x0000000800107c02 */ /* 0x000fe20008000f00 */
[----:B--2---:R-:W-:Y:S01]  /*0350*/  IMAD.U32 R13, RZ, RZ, UR11 ;  /* 0x0000000bff0d7e24 */ /* 0x004fe2000f8e00ff */
[----:B------:R-:W-:Y:S01]  /*0360*/  MOV R12, UR10 ;  /* 0x0000000a000c7c02 */ /* 0x000fe20008000f00 */
[----:B------:R-:W-:Y:S01]  /*0370*/  IMAD.U32 R17, RZ, RZ, UR9 ;  /* 0x00000009ff117e24 */ /* 0x000fe2000f8e00ff */
[----:B------:R1:W-:Y:S04]  /*0380*/  STG.E.64 desc[UR6][R6.64+0x28], R10 ;  /* 0x0000280a06007986 */ /* 0x0003e8000c101b06 */
[----:B------:R1:W-:Y:S04]  /*0390*/  STG.E.64 desc[UR6][R6.64+0x30], R12 ;  /* 0x0000300c06007986 */ /* 0x0003e8000c101b06 */
[----:B------:R1:W-:Y:S04]  /*03a0*/  STG.E.64 desc[UR6][R6.64+0x38], R16 ;  /* 0x0000381006007986 */ /* 0x0003e8000c101b06 */
[----:B0-----:R-:W2:Y:S01]  /*03b0*/  LDG.E.64 R8, desc[UR6][R2.64] ;  /* 0x0000000602087981 */ /* 0x001ea2000c1e1b00 */
[----:B------:R-:W-:-:S04]  /*03c0*/  UIADD3 UR4, UP0, UPT, UR4, 0x8, URZ ;  /* 0x0000000804047890 */ /* 0x000fc8000ff1e0ff */
[----:B------:R-:W-:-:S06]  /*03d0*/  UIADD3.X UR5, UPT, UPT, URZ, UR5, URZ, UP0, !UPT ;  /* 0x00000005ff057290 */ /* 0x000fcc00087fe4ff */
[----:B------:R-:W-:Y:S02]  /*03e0*/  MOV R15, UR5 ;  /* 0x00000005000f7c02 */ /* 0x000fe40008000f00 */
[----:B--2---:R-:W-:-:S04]  /*03f0*/  ISETP.LE.U32.AND P0, PT, R8, UR4, PT ;  /* 0x0000000408007c0c */ /* 0x004fc8000bf03070 */
[----:B------:R-:W-:-:S13]  /*0400*/  ISETP.GE.AND.EX P0, PT, R15, R9, PT, P0 ;  /* 0x000000090f00720c */ /* 0x000fda0003f06300 */
[----:B-1----:R-:W-:Y:S05]  /*0410*/  @!P0 BRA `(.L_x_10) ;  /* 0xfffffffc003c8947 */ /* 0x002fea000383ffff */
[----:B------:R-:W-:Y:S05]  /*0420*/  EXIT ;  /* 0x000000000000794d */ /* 0x000fea0003800000 */
.L_x_11:
        /* <DEDUP_REMOVED lines=13> */
.L_x_14:


//--------------------- .nv.shared.reserved.0     --------------------------
	.section	.nv.shared.reserved.0,"aw",@nobits
	.weak		__nv_reservedSMEM_offset_0_alias
	.size		__nv_reservedSMEM_offset_0_alias, 0, 64
	.other		__nv_reservedSMEM_offset_0_alias,@"STO_CUDA_RESERVED_SHARED STV_DEFAULT"
__nv_reservedSMEM_offset_0_alias:
	.zero		0
	.zero		64


//--------------------- .nv.constant0.benchmarkRead --------------------------
	.section	.nv.constant0.benchmarkRead,"a",@progbits
	.sectionflags	@""
	.align	4
.nv.constant0.benchmarkRead:
	.zero		920


//--------------------- .nv.constant0.benchmarkCopy --------------------------
	.section	.nv.constant0.benchmarkCopy,"a",@progbits
	.sectionflags	@""
	.align	4
.nv.constant0.benchmarkCopy:
	.zero		920


//--------------------- .nv.constant0.benchmarkWrite --------------------------
	.section	.nv.constant0.benchmarkWrite,"a",@progbits
	.sectionflags	@""
	.align	4
.nv.constant0.benchmarkWrite:
	.zero		912


//--------------------- SYMBOLS --------------------------

	.type		.nv.reservedSmem.offset0,@object
	.size		.nv.reservedSmem.offset0,0x4
